# CuTe-DSL kernel — source=cudnn_frontend_dsl family=grouped_gemm_swiglu
# config = {"ab_dtype": "Float8E4M3FN", "sf_vec": 16, "d_dtype": "Float4E2M1FN", "vector_f32": true, "mma_mn": [128, 256], "cluster_mn": [2, 1]}


// ===== COMPILED SASS (sm_100a) =====

	.target	sm_100a

	.elftype	@"ET_EXEC"


//--------------------- .note.nv.tkinfo           --------------------------
	.section	.note.nv.tkinfo,"",@"SHT_NOTE"
	.sectionflags	@"SHF_NOTE_NV_TKINFO"
	.tkinfo
        /*0018*/ 	.word	0x00000081
        /*0030*/ 	.string	""
        /*0030*/ 	.string	"ptxas"
        /*0030*/ 	.string	"Cuda compilation tools, release 12.9, V12.9.83"
        /*0030*/ 	.string	"Build system must define TOOLS_VERSION_EXTENDED"
        /*0030*/ 	.string	"-O 3 -arch sm_100a "



//--------------------- .note.nv.cuver            --------------------------
	.section	.note.nv.cuver,"",@"SHT_NOTE"
	.sectionflags	@"SHF_NOTE_NV_CUVER"
        /*0018*/ 	.short	0x0001
        /*001a*/ 	.short	0x0064
        /*001c*/ 	.short	0x0001
        /*001e*/ 	.short	0x0000
        /*0020*/ 	.short	0x0001
        /*0022*/ 	.short	0x0000


//--------------------- .nv.info                  --------------------------
	.section	.nv.info,"",@"SHT_CUDA_INFO"
	.align	4


	//----- nvinfo : EIATTR_REGCOUNT
	.align		4
        /*0000*/ 	.byte	0x04, 0x2f
        /*0002*/ 	.short	(.L_4 - .L_3)
	.align		4
.L_3:
        /*0004*/ 	.word	index@(kernel_cutlass_kernel_cudnngrouped_gemmgrouped_gemm_swiglugrouped_gemm_swiglu_quantBlockScaledContiguousGroupedGemmKernel_object_at__TiledMMA_ThrLayoutVMNK11110000_PermutationMNK____MMAAt_0)
        /*0008*/ 	.word	0x00000083


	//----- nvinfo : EIATTR_FRAME_SIZE
	.align		4
.L_4:
        /*000c*/ 	.byte	0x04, 0x11
        /*000e*/ 	.short	(.L_6 - .L_5)
	.align		4
.L_5:
        /*0010*/ 	.word	index@($__internal_2_$__cuda_sm10x_tcgen05_guardrail_trap_unallocated_columns_being_dealloced)
        /*0014*/ 	.word	0x00000000


	//----- nvinfo : EIATTR_FRAME_SIZE
	.align		4
.L_6:
        /*0018*/ 	.byte	0x04, 0x11
        /*001a*/ 	.short	(.L_8 - .L_7)
	.align		4
.L_7:
        /*001c*/ 	.word	index@($__internal_1_$__cuda_sm10x_tcgen05_guardrail_trap_phase_invalid_during_alloc)
        /*0020*/ 	.word	0x00000000


	//----- nvinfo : EIATTR_FRAME_SIZE
	.align		4
.L_8:
        /*0024*/ 	.byte	0x04, 0x11
        /*0026*/ 	.short	(.L_10 - .L_9)
	.align		4
.L_9:
        /*0028*/ 	.word	index@($__internal_0_$__cuda_sm10x_tcgen05_guardrail_trap_col_being_dealloced_not_returned_by_alloc)
        /*002c*/ 	.word	0x00000000


	//----- nvinfo : EIATTR_FRAME_SIZE
	.align		4
.L_10:
        /*0030*/ 	.byte	0x04, 0x11
        /*0032*/ 	.short	(.L_12 - .L_11)
	.align		4
.L_11:
        /*0034*/ 	.word	index@(kernel_cutlass_kernel_cudnngrouped_gemmgrouped_gemm_swiglugrouped_gemm_swiglu_quantBlockScaledContiguousGroupedGemmKernel_object_at__TiledMMA_ThrLayoutVMNK11110000_PermutationMNK____MMAAt_0)
        /*0038*/ 	.word	0x00000000


	//----- nvinfo : EIATTR_MIN_STACK_SIZE
	.align		4
.L_12:
        /*003c*/ 	.byte	0x04, 0x12
        /*003e*/ 	.short	(.L_14 - .L_13)
	.align		4
.L_13:
        /*0040*/ 	.word	index@(kernel_cutlass_kernel_cudnngrouped_gemmgrouped_gemm_swiglugrouped_gemm_swiglu_quantBlockScaledContiguousGroupedGemmKernel_object_at__TiledMMA_ThrLayoutVMNK11110000_PermutationMNK____MMAAt_0)
        /*0044*/ 	.word	0x00000000
.L_14:


//--------------------- .nv.info.kernel_cutlass_kernel_cudnngrouped_gemmgrouped_gemm_swiglugrouped_gemm_swiglu_quantBlockScaledContiguousGroupedGemmKernel_object_at__TiledMMA_ThrLayoutVMNK11110000_PermutationMNK____MMAAt_0 --------------------------
	.section	.nv.info.kernel_cutlass_kernel_cudnngrouped_gemmgrouped_gemm_swiglugrouped_gemm_swiglu_quantBlockScaledContiguousGroupedGemmKernel_object_at__TiledMMA_ThrLayoutVMNK11110000_PermutationMNK____MMAAt_0,"",@"SHT_CUDA_INFO"
	.sectionflags	@""
	.align	4


	//----- nvinfo : EIATTR_CUDA_API_VERSION
	.align		4
        /*0000*/ 	.byte	0x04, 0x37
        /*0002*/ 	.short	(.L_16 - .L_15)
.L_15:
        /*0004*/ 	.word	0x00000081


	//----- nvinfo : EIATTR_KPARAM_INFO
	.align		4
.L_16:
        /*0008*/ 	.byte	0x04, 0x17
        /*000a*/ 	.short	(.L_18 - .L_17)
.L_17:
        /*000c*/ 	.word	0x00000000
        /*0010*/ 	.short	0x000f
        /*0012*/ 	.short	0x03f8
        /*0014*/ 	.byte	0x00, 0xf0, 0x31, 0x00


	//----- nvinfo : EIATTR_KPARAM_INFO
	.align		4
.L_18:
        /*0018*/ 	.byte	0x04, 0x17
        /*001a*/ 	.short	(.L_20 - .L_19)
.L_19:
        /*001c*/ 	.word	0x00000000
        /*0020*/ 	.short	0x000e
        /*0022*/ 	.short	0x03ec
        /*0024*/ 	.byte	0x00, 0xf0, 0x31, 0x00


	//----- nvinfo : EIATTR_KPARAM_INFO
	.align		4
.L_20:
        /*0028*/ 	.byte	0x04, 0x17
        /*002a*/ 	.short	(.L_22 - .L_21)
.L_21:
        /*002c*/ 	.word	0x00000000
        /*0030*/ 	.short	0x000d
        /*0032*/ 	.short	0x03e0
        /*0034*/ 	.byte	0x00, 0xf0, 0x31, 0x00


	//----- nvinfo : EIATTR_KPARAM_INFO
	.align		4
.L_22:
        /*0038*/ 	.byte	0x04, 0x17
        /*003a*/ 	.short	(.L_24 - .L_23)
.L_23:
        /*003c*/ 	.word	0x00000000
        /*0040*/ 	.short	0x000c
        /*0042*/ 	.short	0x03d8
        /*0044*/ 	.byte	0x00, 0xf0, 0x21, 0x00


	//----- nvinfo : EIATTR_KPARAM_INFO
	.align		4
.L_24:
        /*0048*/ 	.byte	0x04, 0x17
        /*004a*/ 	.short	(.L_26 - .L_25)
.L_25:
        /*004c*/ 	.word	0x00000000
        /*0050*/ 	.short	0x000b
        /*0052*/ 	.short	0x03d0
        /*0054*/ 	.byte	0x00, 0xf0, 0x21, 0x00


	//----- nvinfo : EIATTR_KPARAM_INFO
	.align		4
.L_26:
        /*0058*/ 	.byte	0x04, 0x17
        /*005a*/ 	.short	(.L_28 - .L_27)
.L_27:
        /*005c*/ 	.word	0x00000000
        /*0060*/ 	.short	0x000a
        /*0062*/ 	.short	0x03c8
        /*0064*/ 	.byte	0x00, 0xf0, 0x21, 0x00


	//----- nvinfo : EIATTR_KPARAM_INFO
	.align		4
.L_28:
        /*0068*/ 	.byte	0x04, 0x17
        /*006a*/ 	.short	(.L_30 - .L_29)
.L_29:
        /*006c*/ 	.word	0x00000000
        /*0070*/ 	.short	0x0009
        /*0072*/ 	.short	0x03c0
        /*0074*/ 	.byte	0x00, 0xf0, 0x21, 0x00


	//----- nvinfo : EIATTR_KPARAM_INFO
	.align		4
.L_30:
        /*0078*/ 	.byte	0x04, 0x17
        /*007a*/ 	.short	(.L_32 - .L_31)
.L_31:
        /*007c*/ 	.word	0x00000000
        /*0080*/ 	.short	0x0008
        /*0082*/ 	.short	0x0340
        /*0084*/ 	.byte	0x00, 0xf0, 0x01, 0x02


	//----- nvinfo : EIATTR_KPARAM_INFO
	.align		4
.L_32:
        /*0088*/ 	.byte	0x04, 0x17
        /*008a*/ 	.short	(.L_34 - .L_33)
.L_33:
        /*008c*/ 	.word	0x00000000
        /*0090*/ 	.short	0x0007
        /*0092*/ 	.short	0x02c0
        /*0094*/ 	.byte	0x00, 0xf0, 0x01, 0x02


	//----- nvinfo : EIATTR_KPARAM_INFO
	.align		4
.L_34:
        /*0098*/ 	.byte	0x04, 0x17
        /*009a*/ 	.short	(.L_36 - .L_35)
.L_35:
        /*009c*/ 	.word	0x00000000
        /*00a0*/ 	.short	0x0006
        /*00a2*/ 	.short	0x0240
        /*00a4*/ 	.byte	0x00, 0xf0, 0x01, 0x02


	//----- nvinfo : EIATTR_KPARAM_INFO
	.align		4
.L_36:
        /*00a8*/ 	.byte	0x04, 0x17
        /*00aa*/ 	.short	(.L_38 - .L_37)
.L_37:
        /*00ac*/ 	.word	0x00000000
        /*00b0*/ 	.short	0x0005
        /*00b2*/ 	.short	0x01c0
        /*00b4*/ 	.byte	0x00, 0xf0, 0x01, 0x02


	//----- nvinfo : EIATTR_KPARAM_INFO
	.align		4
.L_38:
        /*00b8*/ 	.byte	0x04, 0x17
        /*00ba*/ 	.short	(.L_40 - .L_39)
.L_39:
        /*00bc*/ 	.word	0x00000000
        /*00c0*/ 	.short	0x0004
        /*00c2*/ 	.short	0x0140
        /*00c4*/ 	.byte	0x00, 0xf0, 0x01, 0x02


	//----- nvinfo : EIATTR_KPARAM_INFO
	.align		4
.L_40:
        /*00c8*/ 	.byte	0x04, 0x17
        /*00ca*/ 	.short	(.L_42 - .L_41)
.L_41:
        /*00cc*/ 	.word	0x00000000
        /*00d0*/ 	.short	0x0003
        /*00d2*/ 	.short	0x00c0
        /*00d4*/ 	.byte	0x00, 0xf0, 0x01, 0x02


	//----- nvinfo : EIATTR_KPARAM_INFO
	.align		4
.L_42:
        /*00d8*/ 	.byte	0x04, 0x17
        /*00da*/ 	.short	(.L_44 - .L_43)
.L_43:
        /*00dc*/ 	.word	0x00000000
        /*00e0*/ 	.short	0x0002
        /*00e2*/ 	.short	0x0040
        /*00e4*/ 	.byte	0x00, 0xf0, 0x01, 0x02


	//----- nvinfo : EIATTR_KPARAM_INFO
	.align		4
.L_44:
        /*00e8*/ 	.byte	0x04, 0x17
        /*00ea*/ 	.short	(.L_46 - .L_45)
.L_45:
        /*00ec*/ 	.word	0x00000000
        /*00f0*/ 	.short	0x0001
        /*00f2*/ 	.short	0x000c
        /*00f4*/ 	.byte	0x00, 0xf0, 0x31, 0x00


	//----- nvinfo : EIATTR_KPARAM_INFO
	.align		4
.L_46:
        /*00f8*/ 	.byte	0x04, 0x17
        /*00fa*/ 	.short	(.L_48 - .L_47)
.L_47:
        /*00fc*/ 	.word	0x00000000
        /*0100*/ 	.short	0x0000
        /*0102*/ 	.short	0x0000
        /*0104*/ 	.byte	0x00, 0xf0, 0x31, 0x00


	//----- nvinfo : EIATTR_AT_ENTRY_FRAGMENTS
	.align		4
.L_48:
        /*0108*/ 	.byte	0x04, 0x4f
        /*010a*/ 	.short	(.L_50 - .L_49)


	//   ....[0]....
.L_49:
        /*010c*/ 	.word	0x00000004


	//----- nvinfo : EIATTR_RESERVED_SMEM_USED
	.align		4
.L_50:
        /*0110*/ 	.byte	0x01, 0x41
	.zero		2


	//----- nvinfo : EIATTR_SPARSE_MMA_MASK
	.align		4
        /*0114*/ 	.byte	0x03, 0x50
        /*0116*/ 	.short	0x0000


	//----- nvinfo : EIATTR_TCGEN05_1CTA_USED
	.align		4
        /*0118*/ 	.byte	0x01, 0x51
	.zero		2


	//----- nvinfo : EIATTR_MAXREG_COUNT
	.align		4
        /*011c*/ 	.byte	0x03, 0x1b
        /*011e*/ 	.short	0x00ff


	//----- nvinfo : EIATTR_NUM_BARRIERS
	.align		4
        /*0120*/ 	.byte	0x02, 0x4c
        /*0122*/ 	.byte	0x05
	.zero		1


	//----- nvinfo : EIATTR_INT_WARP_WIDE_INSTR_OFFSETS
	.align		4
        /*0124*/ 	.byte	0x04, 0x31
        /*0126*/ 	.short	(.L_52 - .L_51)


	//   ....[0]....
.L_51:
        /*0128*/ 	.word	0x00004840


	//   ....[1]....
        /*012c*/ 	.word	0x00004880


	//----- nvinfo : EIATTR_COOP_GROUP_MASK_REGIDS
	.align		4
.L_52:
        /*0130*/ 	.byte	0x04, 0x29
        /*0132*/ 	.short	(.L_54 - .L_53)


	//   ....[0]....
.L_53:
        /*0134*/ 	.word	0xffffffff


	//   ....[1]....
        /*0138*/ 	.word	0xffffffff


	//   ....[2]....
        /*013c*/ 	.word	0xffffffff


	//   ....[3]....
        /*0140*/ 	.word	0xffffffff


	//   ....[4]....
        /*0144*/ 	.word	0xffffffff


	//   ....[5]....
        /*0148*/ 	.word	0xffffffff


	//   ....[6]....
        /*014c*/ 	.word	0xffffffff


	//   ....[7]....
        /*0150*/ 	.word	0xffffffff


	//   ....[8]....
        /*0154*/ 	.word	0xffffffff


	//   ....[9]....
        /*0158*/ 	.word	0xffffffff


	//   ....[10]....
        /*015c*/ 	.word	0xffffffff


	//   ....[11]....
        /*0160*/ 	.word	0xffffffff


	//----- nvinfo : EIATTR_COOP_GROUP_INSTR_OFFSETS
	.align		4
.L_54:
        /*0164*/ 	.byte	0x04, 0x28
        /*0166*/ 	.short	(.L_56 - .L_55)


	//   ....[0]....
.L_55:
        /*0168*/ 	.word	0x00000150


	//   ....[1]....
        /*016c*/ 	.word	0x00000490


	//   ....[2]....
        /*0170*/ 	.word	0x00000600


	//   ....[3]....
        /*0174*/ 	.word	0x000007c0


	//   ....[4]....
        /*0178*/ 	.word	0x00000b70


	//   ....[5]....
        /*017c*/ 	.word	0x00000dd0


	//   ....[6]....
        /*0180*/ 	.word	0x00000e30


	//   ....[7]....
        /*0184*/ 	.word	0x000026b0


	//   ....[8]....
        /*0188*/ 	.word	0x00002970


	//   ....[9]....
        /*018c*/ 	.word	0x00004470


	//   ....[10]....
        /*0190*/ 	.word	0x000046e0


	//   ....[11]....
        /*0194*/ 	.word	0x00004930


	//----- nvinfo : EIATTR_VRC_CTA_INIT_COUNT
	.align		4
.L_56:
        /*0198*/ 	.byte	0x02, 0x4a
        /*019a*/ 	.byte	0x80
	.zero		1


	//----- nvinfo : EIATTR_MBARRIER_INSTR_OFFSETS
	.align		4
        /*019c*/ 	.byte	0x04, 0x39
        /*019e*/ 	.short	(.L_58 - .L_57)


	//   ....[0]....
.L_57:
        /*01a0*/ 	.word	0x000003c0
        /*01a4*/ 	.word	0x000000ff
        /*01a8*/ 	.word	0x00000000
        /*01ac*/ 	.short	0x0100
        /*01ae*/ 	.byte	0x05
	.zero		1


	//   ....[1]....
        /*01b0*/ 	.word	0x000003d0
        /*01b4*/ 	.word	0x000000ff
        /*01b8*/ 	.word	0x00000008
        /*01bc*/ 	.short	0x0100
        /*01be*/ 	.byte	0x05
	.zero		1


	//   ....[2]....
        /*01c0*/ 	.word	0x000003e0
        /*01c4*/ 	.word	0x000000ff
        /*01c8*/ 	.word	0x00000010
        /*01cc*/ 	.short	0x0100
        /*01ce*/ 	.byte	0x05
	.zero		1


	//   ....[3]....
        /*01d0*/ 	.word	0x000003f0
        /*01d4*/ 	.word	0x000000ff
        /*01d8*/ 	.word	0x00000018
        /*01dc*/ 	.short	0x0100
        /*01de*/ 	.byte	0x05
	.zero		1


	//   ....[4]....
        /*01e0*/ 	.word	0x00000400
        /*01e4*/ 	.word	0x000000ff
        /*01e8*/ 	.word	0x00000020
        /*01ec*/ 	.short	0x0100
        /*01ee*/ 	.byte	0x05
	.zero		1


	//   ....[5]....
        /*01f0*/ 	.word	0x00000410
        /*01f4*/ 	.word	0x000000ff
        /*01f8*/ 	.word	0x00000028
        /*01fc*/ 	.short	0x0100
        /*01fe*/ 	.byte	0x05
	.zero		1


	//   ....[6]....
        /*0200*/ 	.word	0x00000420
        /*0204*/ 	.word	0x000000ff
        /*0208*/ 	.word	0x00000030
        /*020c*/ 	.short	0x0100
        /*020e*/ 	.byte	0x05
	.zero		1


	//   ....[7]....
        /*0210*/ 	.word	0x00000430
        /*0214*/ 	.word	0x000000ff
        /*0218*/ 	.word	0x00000038
        /*021c*/ 	.short	0x0100
        /*021e*/ 	.byte	0x05
	.zero		1


	//   ....[8]....
        /*0220*/ 	.word	0x000005a0
        /*0224*/ 	.word	0x000000ff
        /*0228*/ 	.word	0x00000040
        /*022c*/ 	.short	0x0100
        /*022e*/ 	.byte	0x06
	.zero		1


	//   ....[9]....
        /*0230*/ 	.word	0x000005b0
        /*0234*/ 	.word	0x000000ff
        /*0238*/ 	.word	0x00000048
        /*023c*/ 	.short	0x0100
        /*023e*/ 	.byte	0x06
	.zero		1


	//   ....[10]....
        /*0240*/ 	.word	0x00000720
        /*0244*/ 	.word	0x000000ff
        /*0248*/ 	.word	0x00000050
        /*024c*/ 	.short	0x0100
        /*024e*/ 	.byte	0x06
	.zero		1


	//   ....[11]....
        /*0250*/ 	.word	0x00000730
        /*0254*/ 	.word	0x000000ff
        /*0258*/ 	.word	0x00000058
        /*025c*/ 	.short	0x0100
        /*025e*/ 	.byte	0x06
	.zero		1


	//   ....[12]....
        /*0260*/ 	.word	0x00000740
        /*0264*/ 	.word	0x000000ff
        /*0268*/ 	.word	0x00000060
        /*026c*/ 	.short	0x0100
        /*026e*/ 	.byte	0x06
	.zero		1


	//   ....[13]....
        /*0270*/ 	.word	0x00000750
        /*0274*/ 	.word	0x000000ff
        /*0278*/ 	.word	0x00000068
        /*027c*/ 	.short	0x0100
        /*027e*/ 	.byte	0x06
	.zero		1


	//   ....[14]....
        /*0280*/ 	.word	0x00000e90
        /*0284*/ 	.word	0x0000000e
        /*0288*/ 	.word	0x00000060
        /*028c*/ 	.short	0x010a
        /*028e*/ 	.byte	0xff
	.zero		1


	//   ....[15]....
        /*0290*/ 	.word	0x00000f70
        /*0294*/ 	.word	0x0000000e
        /*0298*/ 	.word	0x00000050
        /*029c*/ 	.short	0x0101
        /*029e*/ 	.byte	0xff
	.zero		1


	//   ....[16]....
        /*02a0*/ 	.word	0x000011a0
        /*02a4*/ 	.word	0x00000002
        /*02a8*/ 	.word	0x00000060
        /*02ac*/ 	.short	0x010a
        /*02ae*/ 	.byte	0xff
	.zero		1


	//   ....[17]....
        /*02b0*/ 	.word	0x000012c0
        /*02b4*/ 	.word	0x00000002
        /*02b8*/ 	.word	0x00000050
        /*02bc*/ 	.short	0x0101
        /*02be*/ 	.byte	0xff
	.zero		1


	//   ....[18]....
        /*02c0*/ 	.word	0x000012d0
        /*02c4*/ 	.word	0x00000003
        /*02c8*/ 	.word	0x00000060
        /*02cc*/ 	.short	0x010a
        /*02ce*/ 	.byte	0xff
	.zero		1


	//   ....[19]....
        /*02d0*/ 	.word	0x00001330
        /*02d4*/ 	.word	0x000000ff
        /*02d8*/ 	.word	0x00000050
        /*02dc*/ 	.short	0x010a
        /*02de*/ 	.byte	0x20
	.zero		1


	//   ....[20]....
        /*02e0*/ 	.word	0x000013b0
        /*02e4*/ 	.word	0x000000ff
        /*02e8*/ 	.word	0x00000060
        /*02ec*/ 	.short	0x0101
        /*02ee*/ 	.byte	0x20
	.zero		1


	//   ....[21]....
        /*02f0*/ 	.word	0x00001570
        /*02f4*/ 	.word	0x000000ff
        /*02f8*/ 	.word	0x00000020
        /*02fc*/ 	.short	0x010a
        /*02fe*/ 	.byte	0x05
	.zero		1


	//   ....[22]....
        /*0300*/ 	.word	0x000016e0
        /*0304*/ 	.word	0x000000ff
        /*0308*/ 	.word	0x00000020
        /*030c*/ 	.short	0x010a
        /*030e*/ 	.byte	0x05
	.zero		1


	//   ....[23]....
        /*0310*/ 	.word	0x00001850
        /*0314*/ 	.word	0x000000ff
        /*0318*/ 	.word	0x00000020
        /*031c*/ 	.short	0x010a
        /*031e*/ 	.byte	0x1f
	.zero		1


	//   ....[24]....
        /*0320*/ 	.word	0x00001890
        /*0324*/ 	.word	0x00000003
        /*0328*/ 	.word	0x00000050
        /*032c*/ 	.short	0x010a
        /*032e*/ 	.byte	0xff
	.zero		1


	//   ....[25]....
        /*0330*/ 	.word	0x00001920
        /*0334*/ 	.word	0x00000003
        /*0338*/ 	.word	0x00000060
        /*033c*/ 	.short	0x0101
        /*033e*/ 	.byte	0xff
	.zero		1


	//   ....[26]....
        /*0340*/ 	.word	0x00001a90
        /*0344*/ 	.word	0x000000ff
        /*0348*/ 	.word	0x00000020
        /*034c*/ 	.short	0x010a
        /*034e*/ 	.byte	0x05
	.zero		1


	//   ....[27]....
        /*0350*/ 	.word	0x00001b50
        /*0354*/ 	.word	0x000000ff
        /*0358*/ 	.word	0x00000050
        /*035c*/ 	.short	0x010a
        /*035e*/ 	.byte	0x0c
	.zero		1


	//   ....[28]....
        /*0360*/ 	.word	0x00001bd0
        /*0364*/ 	.word	0x000000ff
        /*0368*/ 	.word	0x00000060
        /*036c*/ 	.short	0x0101
        /*036e*/ 	.byte	0x0c
	.zero		1


	//   ....[29]....
        /*0370*/ 	.word	0x00002040
        /*0374*/ 	.word	0x000000ff
        /*0378*/ 	.word	0x00000000
        /*037c*/ 	.short	0x010a
        /*037e*/ 	.byte	0x11
	.zero		1


	//   ....[30]....
        /*0380*/ 	.word	0x00002060
        /*0384*/ 	.word	0x000000ff
        /*0388*/ 	.word	0x00000048
        /*038c*/ 	.short	0x010a
        /*038e*/ 	.byte	0x0c
	.zero		1


	//   ....[31]....
        /*0390*/ 	.word	0x00002080
        /*0394*/ 	.word	0x000000ff
        /*0398*/ 	.word	0x00000048
        /*039c*/ 	.short	0x010a
        /*039e*/ 	.byte	0x0c
	.zero		1


	//   ....[32]....
        /*03a0*/ 	.word	0x000022f0
        /*03a4*/ 	.word	0x000000ff
        /*03a8*/ 	.word	0x00000000
        /*03ac*/ 	.short	0x010a
        /*03ae*/ 	.byte	0x0d
	.zero		1


	//   ....[33]....
        /*03b0*/ 	.word	0x00002480
        /*03b4*/ 	.word	0x000000ff
        /*03b8*/ 	.word	0x00000000
        /*03bc*/ 	.short	0x010a
        /*03be*/ 	.byte	0x10
	.zero		1


	//   ....[34]....
        /*03c0*/ 	.word	0x00002510
        /*03c4*/ 	.word	0x000000ff
        /*03c8*/ 	.word	0x00000048
        /*03cc*/ 	.short	0x010a
        /*03ce*/ 	.byte	0x0c
	.zero		1


	//   ....[35]....
        /*03d0*/ 	.word	0x00002520
        /*03d4*/ 	.word	0x00000003
        /*03d8*/ 	.word	0x00000050
        /*03dc*/ 	.short	0x010a
        /*03de*/ 	.byte	0xff
	.zero		1


	//   ....[36]....
        /*03e0*/ 	.word	0x000025d0
        /*03e4*/ 	.word	0x00000003
        /*03e8*/ 	.word	0x00000060
        /*03ec*/ 	.short	0x0101
        /*03ee*/ 	.byte	0xff
	.zero		1


	//   ....[37]....
        /*03f0*/ 	.word	0x00002640
        /*03f4*/ 	.word	0x000000ff
        /*03f8*/ 	.word	0x00000048
        /*03fc*/ 	.short	0x010a
        /*03fe*/ 	.byte	0x0c
	.zero		1


	//   ....[38]....
        /*0400*/ 	.word	0x000029e0
        /*0404*/ 	.word	0x00000057
        /*0408*/ 	.word	0x00000050
        /*040c*/ 	.short	0x010a
        /*040e*/ 	.byte	0xff
	.zero		1


	//   ....[39]....
        /*0410*/ 	.word	0x00002a40
        /*0414*/ 	.word	0x00000057
        /*0418*/ 	.word	0x00000060
        /*041c*/ 	.short	0x0101
        /*041e*/ 	.byte	0xff
	.zero		1


	//   ....[40]....
        /*0420*/ 	.word	0x00002de0
        /*0424*/ 	.word	0x00000057
        /*0428*/ 	.word	0x00000040
        /*042c*/ 	.short	0x010a
        /*042e*/ 	.byte	0xff
	.zero		1


	//   ....[41]....
        /*0430*/ 	.word	0x00003240
        /*0434*/ 	.word	0x00000057
        /*0438*/ 	.word	0x00000048
        /*043c*/ 	.short	0x0101
        /*043e*/ 	.byte	0xff
	.zero		1


	//   ....[42]....
        /*0440*/ 	.word	0x00004430
        /*0444*/ 	.word	0x00000003
        /*0448*/ 	.word	0x00000050
        /*044c*/ 	.short	0x010a
        /*044e*/ 	.byte	0xff
	.zero		1


	//   ....[43]....
        /*0450*/ 	.word	0x000044e0
        /*0454*/ 	.word	0x00000003
        /*0458*/ 	.word	0x00000060
        /*045c*/ 	.short	0x0101
        /*045e*/ 	.byte	0xff
	.zero		1


	//   ....[44]....
        /*0460*/ 	.word	0x00004980
        /*0464*/ 	.word	0x0000000e
        /*0468*/ 	.word	0x00000060
        /*046c*/ 	.short	0x010a
        /*046e*/ 	.byte	0xff
	.zero		1


	//   ....[45]....
        /*0470*/ 	.word	0x000049e0
        /*0474*/ 	.word	0x00000002
        /*0478*/ 	.word	0x00000060
        /*047c*/ 	.short	0x010a
        /*047e*/ 	.byte	0xff
	.zero		1


	//   ....[46]....
        /*0480*/ 	.word	0x00004a40
        /*0484*/ 	.word	0x00000003
        /*0488*/ 	.word	0x00000060
        /*048c*/ 	.short	0x010a
        /*048e*/ 	.byte	0xff
	.zero		1


	//   ....[47]....
        /*0490*/ 	.word	0x00004aa0
        /*0494*/ 	.word	0x00000000
        /*0498*/ 	.word	0x00000050
        /*049c*/ 	.short	0x010a
        /*049e*/ 	.byte	0xff
	.zero		1


	//   ....[48]....
        /*04a0*/ 	.word	0x00004b20
        /*04a4*/ 	.word	0x00000003
        /*04a8*/ 	.word	0x00000020
        /*04ac*/ 	.short	0x010a
        /*04ae*/ 	.byte	0xff
	.zero		1


	//   ....[49]....
        /*04b0*/ 	.word	0x00004b80
        /*04b4*/ 	.word	0x00000003
        /*04b8*/ 	.word	0x00000050
        /*04bc*/ 	.short	0x010a
        /*04be*/ 	.byte	0xff
	.zero		1


	//   ....[50]....
        /*04c0*/ 	.word	0x00004c00
        /*04c4*/ 	.word	0x00000000
        /*04c8*/ 	.word	0x00000020
        /*04cc*/ 	.short	0x010a
        /*04ce*/ 	.byte	0xff
	.zero		1


	//   ....[51]....
        /*04d0*/ 	.word	0x00004c60
        /*04d4*/ 	.word	0x00000002
        /*04d8*/ 	.word	0x00000050
        /*04dc*/ 	.short	0x010a
        /*04de*/ 	.byte	0xff
	.zero		1


	//   ....[52]....
        /*04e0*/ 	.word	0x00004ce0
        /*04e4*/ 	.word	0x00000000
        /*04e8*/ 	.word	0x00000048
        /*04ec*/ 	.short	0x010a
        /*04ee*/ 	.byte	0xff
	.zero		1


	//   ....[53]....
        /*04f0*/ 	.word	0x00004d60
        /*04f4*/ 	.word	0x00000000
        /*04f8*/ 	.word	0x00000000
        /*04fc*/ 	.short	0x010a
        /*04fe*/ 	.byte	0xff
	.zero		1


	//   ....[54]....
        /*0500*/ 	.word	0x00004dd0
        /*0504*/ 	.word	0x00000003
        /*0508*/ 	.word	0x00000050
        /*050c*/ 	.short	0x010a
        /*050e*/ 	.byte	0xff
	.zero		1


	//   ....[55]....
        /*0510*/ 	.word	0x00004e50
        /*0514*/ 	.word	0x00000000
        /*0518*/ 	.word	0x00000048
        /*051c*/ 	.short	0x010a
        /*051e*/ 	.byte	0xff
	.zero		1


	//   ....[56]....
        /*0520*/ 	.word	0x00004ea0
        /*0524*/ 	.word	0x00000057
        /*0528*/ 	.word	0x00000050
        /*052c*/ 	.short	0x010a
        /*052e*/ 	.byte	0xff
	.zero		1


	//   ....[57]....
        /*0530*/ 	.word	0x00004f00
        /*0534*/ 	.word	0x00000057
        /*0538*/ 	.word	0x00000040
        /*053c*/ 	.short	0x010a
        /*053e*/ 	.byte	0xff
	.zero		1


	//   ....[58]....
        /*0540*/ 	.word	0x00004f60
        /*0544*/ 	.word	0x00000003
        /*0548*/ 	.word	0x00000050
        /*054c*/ 	.short	0x010a
        /*054e*/ 	.byte	0xff
	.zero		1


	//----- nvinfo : EIATTR_NUM_MBARRIERS
	.align		4
.L_58:
        /*0550*/ 	.byte	0x03, 0x38
        /*0552*/ 	.short	0x000e


	//----- nvinfo : EIATTR_EXIT_INSTR_OFFSETS
	.align		4
        /*0554*/ 	.byte	0x04, 0x1c
        /*0556*/ 	.short	(.L_60 - .L_59)


	//   ....[0]....
.L_59:
        /*0558*/ 	.word	0x00002670


	//   ....[1]....
        /*055c*/ 	.word	0x00004960


	//----- nvinfo : EIATTR_MAX_THREADS
	.align		4
.L_60:
        /*0560*/ 	.byte	0x04, 0x05
        /*0562*/ 	.short	(.L_62 - .L_61)
.L_61:
        /*0564*/ 	.word	0x000000e0
        /*0568*/ 	.word	0x00000001
        /*056c*/ 	.word	0x00000001


	//----- nvinfo : EIATTR_CRS_STACK_SIZE
	.align		4
.L_62:
        /*0570*/ 	.byte	0x04, 0x1e
        /*0572*/ 	.short	(.L_64 - .L_63)
.L_63:
        /*0574*/ 	.word	0x00000000


	//----- nvinfo : EIATTR_CBANK_PARAM_SIZE
	.align		4
.L_64:
        /*0578*/ 	.byte	0x03, 0x19
        /*057a*/ 	.short	0x0404


	//----- nvinfo : EIATTR_PARAM_CBANK
	.align		4
        /*057c*/ 	.byte	0x04, 0x0a
        /*057e*/ 	.short	(.L_66 - .L_65)
	.align		4
.L_65:
        /*0580*/ 	.word	index@(.nv.constant0.kernel_cutlass_kernel_cudnngrouped_gemmgrouped_gemm_swiglugrouped_gemm_swiglu_quantBlockScaledContiguousGroupedGemmKernel_object_at__TiledMMA_ThrLayoutVMNK11110000_PermutationMNK____MMAAt_0)
        /*0584*/ 	.short	0x0380
        /*0586*/ 	.short	0x0404


	//----- nvinfo : EIATTR_SW_WAR
	.align		4
.L_66:
        /*0588*/ 	.byte	0x04, 0x36
        /*058a*/ 	.short	(.L_68 - .L_67)
.L_67:
        /*058c*/ 	.word	0x00000008
.L_68:


//--------------------- .nv.compat                --------------------------
	.section	.nv.compat,"",@"SHT_CUDA_COMPAT_INFO"
	.align	4
        /*0000*/ 	.byte	0x02, 0x02, 0x02, 0x00, 0x02, 0x05, 0x05, 0x00, 0x02, 0x03, 0x01, 0x00, 0x02, 0x06, 0x01, 0x00


//--------------------- .nv.callgraph             --------------------------
	.section	.nv.callgraph,"",@"SHT_CUDA_CALLGRAPH"
	.align	4
	.sectionentsize	8
	.align		4
        /*0000*/ 	.word	0x00000000
	.align		4
        /*0004*/ 	.word	0xffffffff
	.align		4
        /*0008*/ 	.word	0x00000000
	.align		4
        /*000c*/ 	.word	0xfffffffe
	.align		4
        /*0010*/ 	.word	0x00000000
	.align		4
        /*0014*/ 	.word	0xfffffffd
	.align		4
        /*0018*/ 	.word	0x00000000
	.align		4
        /*001c*/ 	.word	0xfffffffc


//--------------------- .text.kernel_cutlass_kernel_cudnngrouped_gemmgrouped_gemm_swiglugrouped_gemm_swiglu_quantBlockScaledContiguousGroupedGemmKernel_object_at__TiledMMA_ThrLayoutVMNK11110000_PermutationMNK____MMAAt_0 --------------------------
	.section	.text.kernel_cutlass_kernel_cudnngrouped_gemmgrouped_gemm_swiglugrouped_gemm_swiglu_quantBlockScaledContiguousGroupedGemmKernel_object_at__TiledMMA_ThrLayoutVMNK11110000_PermutationMNK____MMAAt_0,"ax",@progbits
	.align	128
        .global         kernel_cutlass_kernel_cudnngrouped_gemmgrouped_gemm_swiglugrouped_gemm_swiglu_quantBlockScaledContiguousGroupedGemmKernel_object_at__TiledMMA_ThrLayoutVMNK11110000_PermutationMNK____MMAAt_0
        .type           kernel_cutlass_kernel_cudnngrouped_gemmgrouped_gemm_swiglugrouped_gemm_swiglu_quantBlockScaledContiguousGroupedGemmKernel_object_at__TiledMMA_ThrLayoutVMNK11110000_PermutationMNK____MMAAt_0,@function
        .size           kernel_cutlass_kernel_cudnngrouped_gemmgrouped_gemm_swiglugrouped_gemm_swiglu_quantBlockScaledContiguousGroupedGemmKernel_object_at__TiledMMA_ThrLayoutVMNK11110000_PermutationMNK____MMAAt_0,(.L_x_96 - kernel_cutlass_kernel_cudnngrouped_gemmgrouped_gemm_swiglugrouped_gemm_swiglu_quantBlockScaledContiguousGroupedGemmKernel_object_at__TiledMMA_ThrLayoutVMNK11110000_PermutationMNK____MMAAt_0)
        .other          kernel_cutlass_kernel_cudnngrouped_gemmgrouped_gemm_swiglugrouped_gemm_swiglu_quantBlockScaledContiguousGroupedGemmKernel_object_at__TiledMMA_ThrLayoutVMNK11110000_PermutationMNK____MMAAt_0,@"STO_CUDA_ENTRY STV_DEFAULT"
kernel_cutlass_kernel_cudnngrouped_gemmgrouped_gemm_swiglugrouped_gemm_swiglu_quantBlockScaledContiguousGroupedGemmKernel_object_at__TiledMMA_ThrLayoutVMNK11110000_PermutationMNK____MMAAt_0:
.text.kernel_cutlass_kernel_cudnngrouped_gemmgrouped_gemm_swiglugrouped_gemm_swiglu_quantBlockScaledContiguousGroupedGemmKernel_object_at__TiledMMA_ThrLayoutVMNK11110000_PermutationMNK____MMAAt_0:
[----:B------:R-:W1:Y:S01]  /*0000*/  LDC R1, c[0x0][0x37c] ;  /* 0x0000df00ff017b82 */ /* 0x000e620000000800 */
[----:B------:R-:W2:Y:S01]  /*0010*/  S2R R3, SR_TID.Y ;  /* 0x0000000000037919 */ /* 0x000ea20000002200 */
[----:B------:R-:W3:Y:S06]  /*0020*/  LDCU UR5, c[0x0][0x360] ;  /* 0x00006c00ff0577ac */ /* 0x000eec0008000800 */
[----:B------:R-:W4:Y:S01]  /*0030*/  S2UR UR32, SR_CgaCtaId ;  /* 0x00000000002079c3 */ /* 0x000f220000008800 */
[----:B------:R-:W2:Y:S01]  /*0040*/  S2R R0, SR_TID.Z ;  /* 0x0000000000007919 */ /* 0x000ea20000002300 */
[----:B------:R-:W2:Y:S01]  /*0050*/  LDCU UR4, c[0x0][0x364] ;  /* 0x00006c80ff0477ac */ /* 0x000ea20008000800 */
[----:B------:R-:W3:Y:S01]  /*0060*/  S2R R104, SR_TID.X ;  /* 0x0000000000687919 */ /* 0x000ee20000002100 */
[----:B------:R-:W5:Y:S01]  /*0070*/  LDCU.U8 UR8, c[0x0][0x382] ;  /* 0x00007040ff0877ac */ /* 0x000f620008000000 */
[----:B------:R-:W4:Y:S01]  /*0080*/  LDCU UR6, c[0x0][0x36c] ;  /* 0x00006d80ff0677ac */ /* 0x000f220008000800 */
[----:B------:R-:W-:Y:S01]  /*0090*/  UMOV UR14, 0x1 ;  /* 0x00000001000e7882 */ /* 0x000fe20000000000 */
[----:B----4-:R-:W-:-:S02]  /*00a0*/  ULEA.HI UR7, UR32, UR32, URZ, 0x1 ;  /* 0x0000002020077291 */ /* 0x010fc4000f8f08ff */
[----:B-----5:R-:W-:Y:S02]  /*00b0*/  ULOP3.LUT UR8, UR8, 0x1, URZ, 0xc0, !UPT ;  /* 0x0000000108087892 */ /* 0x020fe4000f8ec0ff */
[----:B------:R-:W-:Y:S02]  /*00c0*/  ULOP3.LUT UR7, UR7, 0xfffffffe, URZ, 0xc0, !UPT ;  /* 0xfffffffe07077892 */ /* 0x000fe4000f8ec0ff */
[----:B------:R-:W-:Y:S02]  /*00d0*/  UISETP.EQ.U32.AND UP3, UPT, UR6, 0x1, UPT ;  /* 0x000000010600788c */ /* 0x000fe4000bf62070 */
[----:B------:R-:W-:Y:S01]  /*00e0*/  UIADD3 UR15, UPT, UPT, -UR7, UR32, URZ ;  /* 0x00000020070f7290 */ /* 0x000fe2000fffe1ff */
[----:B--2---:R-:W-:Y:S01]  /*00f0*/  IMAD R3, R0, UR4, R3 ;  /* 0x0000000400037c24 */ /* 0x004fe2000f8e0203 */
[----:B------:R-:W-:Y:S02]  /*0100*/  UISETP.NE.U32.AND UP6, UPT, UR8, 0x1, UPT ;  /* 0x000000010800788c */ /* 0x000fe4000bfc5070 */
[----:B------:R-:W-:Y:S01]  /*0110*/  USHF.L.U32 UR21, UR14, UR15, URZ ;  /* 0x0000000f0e157299 */ /* 0x000fe200080006ff */
[----:B---3--:R-:W-:Y:S01]  /*0120*/  IMAD R120, R3, UR5, R104 ;  /* 0x0000000503787c24 */ /* 0x008fe2000f8e0268 */
[----:B------:R-:W2:Y:S04]  /*0130*/  LDCU.U8 UR5, c[0x0][0x381] ;  /* 0x00007020ff0577ac */ /* 0x000ea80008000000 */
[----:B------:R-:W-:-:S06]  /*0140*/  SHF.R.U32.HI R120, RZ, 0x5, R120 ;  /* 0x00000005ff787819 */ /* 0x000fcc0000011678 */
[----:B------:R-:W3:Y:S01]  /*0150*/  SHFL.IDX PT, R120, R120, RZ, 0x1f ;  /* 0x00001fff78787589 */ /* 0x000ee200000e0000 */
[----:B--2---:R-:W-:-:S04]  /*0160*/  ULOP3.LUT UR5, UR5, 0x1, URZ, 0xc0, !UPT ;  /* 0x0000000105057892 */ /* 0x004fc8000f8ec0ff */
[----:B------:R-:W-:Y:S01]  /*0170*/  UISETP.NE.U32.AND UP5, UPT, UR5, 0x1, UPT ;  /* 0x000000010500788c */ /* 0x000fe2000bfa5070 */
[C---:B---3--:R-:W-:Y:S02]  /*0180*/  R2UR UR4, R120.reuse ;  /* 0x00000000780472ca */ /* 0x048fe400000e0000 */
[----:B------:R-:W-:-:S11]  /*0190*/  ISETP.NE.AND P0, PT, R120, 0x5, PT ;  /* 0x000000057800780c */ /* 0x000fd60003f05270 */
[----:B------:R-:W-:Y:S02]  /*01a0*/  UISETP.NE.AND UP4, UPT, UR4, URZ, UPT ;  /* 0x000000ff0400728c */ /* 0x000fe4000bf85270 */
[----:B-1----:R-:W-:Y:S09]  /*01b0*/  @P0 BRA `(.L_x_0) ;  /* 0x0000000000500947 */ /* 0x002ff20003800000 */
[----:B------:R-:W1:Y:S02]  /*01c0*/  LDCU.64 UR4, c[0x0][0x348] ;  /* 0x00006900ff0477ac */ /* 0x000e640008000a00 */
[----:B-1----:R-:W-:Y:S02]  /*01d0*/  UIADD3 UR16, UP2, UPT, UR4, 0x40, URZ ;  /* 0x0000004004107890 */ /* 0x002fe4000ff5e0ff */
[----:B------:R-:W-:Y:S02]  /*01e0*/  UIADD3 UR12, UP1, UPT, UR4, 0xc0, URZ ;  /* 0x000000c0040c7890 */ /* 0x000fe4000ff3e0ff */
[----:B------:R-:W-:Y:S02]  /*01f0*/  UIADD3 UR10, UP0, UPT, UR4, 0x140, URZ ;  /* 0x00000140040a7890 */ /* 0x000fe4000ff1e0ff */
[----:B------:R-:W-:Y:S02]  /*0200*/  UIADD3.X UR17, UPT, UPT, URZ, UR5, URZ, UP2, !UPT ;  /* 0x00000005ff117290 */ /* 0x000fe400097fe4ff */
[----:B------:R-:W-:-:S02]  /*0210*/  UIADD3 UR8, UP2, UPT, UR4, 0x1c0, URZ ;  /* 0x000001c004087890 */ /* 0x000fc4000ff5e0ff */
[----:B------:R-:W-:Y:S02]  /*0220*/  UIADD3.X UR13, UPT, UPT, URZ, UR5, URZ, UP1, !UPT ;  /* 0x00000005ff0d7290 */ /* 0x000fe40008ffe4ff */
[----:B------:R-:W-:Y:S02]  /*0230*/  UIADD3 UR6, UP1, UPT, UR4, 0x240, URZ ;  /* 0x0000024004067890 */ /* 0x000fe4000ff3e0ff */
[----:B------:R-:W-:Y:S01]  /*0240*/  UIADD3.X UR11, UPT, UPT, URZ, UR5, URZ, UP0, !UPT ;  /* 0x00000005ff0b7290 */ /* 0x000fe200087fe4ff */
[----:B------:R1:W-:Y:S01]  /*0250*/  UTMACCTL.PF [UR16] ;  /* 0x00000000100079b9 */ /* 0x0003e20008040000 */
[----:B------:R-:W-:-:S03]  /*0260*/  UIADD3 UR4, UP0, UPT, UR4, 0x2c0, URZ ;  /* 0x000002c004047890 */ /* 0x000fc6000ff1e0ff */
[----:B------:R1:W-:Y:S01]  /*0270*/  UTMACCTL.PF [UR12] ;  /* 0x000000000c0079b9 */ /* 0x0003e20008040000 */
[----:B------:R-:W-:-:S03]  /*0280*/  UIADD3.X UR9, UPT, UPT, URZ, UR5, URZ, UP2, !UPT ;  /* 0x00000005ff097290 */ /* 0x000fc600097fe4ff */
[----:B------:R1:W-:Y:S01]  /*0290*/  UTMACCTL.PF [UR10] ;  /* 0x000000000a0079b9 */ /* 0x0003e20008040000 */
[----:B------:R-:W-:Y:S02]  /*02a0*/  UIADD3.X UR7, UPT, UPT, URZ, UR5, URZ, UP1, !UPT ;  /* 0x00000005ff077290 */ /* 0x000fe40008ffe4ff */
[----:B------:R-:W-:-:S03]  /*02b0*/  UIADD3.X UR5, UPT, UPT, URZ, UR5, URZ, UP0, !UPT ;  /* 0x00000005ff057290 */ /* 0x000fc600087fe4ff */
[----:B------:R1:W-:Y:S04]  /*02c0*/  UTMACCTL.PF [UR8] ;  /* 0x00000000080079b9 */ /* 0x0003e80008040000 */
[----:B------:R1:W-:Y:S02]  /*02d0*/  UTMACCTL.PF [UR6] ;  /* 0x00000000060079b9 */ /* 0x0003e40008040000 */
[----:B------:R1:W-:Y:S02]  /*02e0*/  UTMACCTL.PF [UR4] ;  /* 0x00000000040079b9 */ /* 0x0003e40008040000 */
[----:B-1----:R-:W-:Y:S01]  /*02f0*/  NOP ;  /* 0x0000000000007918 */ /* 0x002fe20000000000 */
.L_x_0:
[----:B------:R-:W-:Y:S05]  /*0300*/  BRA.U UP4, `(.L_x_1) ;  /* 0x0000000104507547 */ /* 0x000fea000b800000 */
[----:B------:R-:W-:Y:S01]  /*0310*/  UMOV UR5, 0x400 ;  /* 0x0000040000057882 */ /* 0x000fe20000000000 */
[----:B------:R-:W-:Y:S01]  /*0320*/  UMOV UR6, 0x1 ;  /* 0x0000000100067882 */ /* 0x000fe20000000000 */
[----:B------:R-:W-:Y:S02]  /*0330*/  ULEA UR5, UR32, UR5, 0x18 ;  /* 0x0000000520057291 */ /* 0x000fe4000f8ec0ff */
[----:B------:R-:W-:-:S04]  /*0340*/  UIADD3 UR6, UPT, UPT, -UR6, 0x100000, URZ ;  /* 0x0010000006067890 */ /* 0x000fc8000fffe1ff */
[----:B------:R-:W-:Y:S02]  /*0350*/  USHF.L.U32 UR7, UR6, 0xb, URZ ;  /* 0x0000000b06077899 */ /* 0x000fe400080006ff */
[----:B------:R-:W-:Y:S01]  /*0360*/  USHF.L.U32 UR6, UR6, 0x1, URZ ;  /* 0x0000000106067899 */ /* 0x000fe200080006ff */
[----:B------:R-:W-:Y:S02]  /*0370*/  UMOV UR4, 0x2 ;  /* 0x0000000200047882 */ /* 0x000fe40000000000 */
[----:B------:R-:W-:-:S04]  /*0380*/  UIADD3 UR8, UPT, UPT, -UR4, 0x100000, URZ ;  /* 0x0010000004087890 */ /* 0x000fc8000fffe1ff */
[----:B------:R-:W-:Y:S02]  /*0390*/  USHF.L.U32 UR9, UR8, 0xb, URZ ;  /* 0x0000000b08097899 */ /* 0x000fe400080006ff */
[----:B------:R-:W-:Y:S01]  /*03a0*/  USHF.L.U32 UR8, UR8, 0x1, URZ ;  /* 0x0000000108087899 */ /* 0x000fe200080006ff */
[----:B------:R-:W1:Y:S02]  /*03b0*/  FENCE.VIEW.ASYNC.S ;  /* 0x00000000000073c6 */ /* 0x000e640000000000 */
[----:B-1----:R1:W2:Y:S01]  /*03c0*/  SYNCS.EXCH.64 URZ, [UR5], UR6 ;  /* 0x0000000605ff75b2 */ /* 0x0022a20008000100 */
[----:B------:R1:W3:Y:S01]  /*03d0*/  SYNCS.EXCH.64 URZ, [UR5+0x8], UR6 ;  /* 0x0000080605ff75b2 */ /* 0x0002e20008000100 */
[----:B------:R1:W4:Y:S01]  /*03e0*/  SYNCS.EXCH.64 URZ, [UR5+0x10], UR6 ;  /* 0x0000100605ff75b2 */ /* 0x0003220008000100 */
[----:B------:R1:W1:Y:S06]  /*03f0*/  SYNCS.EXCH.64 URZ, [UR5+0x18], UR6 ;  /* 0x0000180605ff75b2 */ /* 0x00026c0008000100 */
[----:B------:R1:W1:Y:S01]  /*0400*/  SYNCS.EXCH.64 URZ, [UR5+0x20], UR8 ;  /* 0x0000200805ff75b2 */ /* 0x0002620008000100 */
[----:B------:R1:W1:Y:S01]  /*0410*/  SYNCS.EXCH.64 URZ, [UR5+0x28], UR8 ;  /* 0x0000280805ff75b2 */ /* 0x0002620008000100 */
[----:B------:R1:W1:Y:S01]  /*0420*/  SYNCS.EXCH.64 URZ, [UR5+0x30], UR8 ;  /* 0x0000300805ff75b2 */ /* 0x0002620008000100 */
[----:B------:R1:W1:Y:S01]  /*0430*/  SYNCS.EXCH.64 URZ, [UR5+0x38], UR8 ;  /* 0x0000380805ff75b2 */ /* 0x0002620008000100 */
[----:B------:R-:W-:Y:S01]  /*0440*/  NOP ;  /* 0x0000000000007918 */ /* 0x000fe20000000000 */
.L_x_1:
[----:B------:R-:W-:Y:S01]  /*0450*/  NOP ;  /* 0x0000000000007918 */ /* 0x000fe20000000000 */
[----:B------:R-:W-:Y:S05]  /*0460*/  BRA.U !UP3, `(.L_x_2) ;  /* 0x000000010b087547 */ /* 0x000fea000b800000 */
[----:B-1234-:R-:W-:Y:S01]  /*0470*/  UCGABAR_ARV ;  /* 0x00000000000079c7 */ /* 0x01efe20008000000 */
[----:B------:R-:W-:Y:S05]  /*0480*/  BRA `(.L_x_3) ;  /* 0x0000000000047947 */ /* 0x000fea0003800000 */
.L_x_2:
[----:B-1234-:R-:W-:Y:S01]  /*0490*/  NOP ;  /* 0x0000000000007918 */ /* 0x01efe20000000000 */
.L_x_3:
[----:B------:R-:W-:Y:S05]  /*04a0*/  BRA.U !UP3, `(.L_x_4) ;  /* 0x000000010b0c7547 */ /* 0x000fea000b800000 */
[----:B------:R-:W-:Y:S01]  /*04b0*/  UCGABAR_WAIT ;  /* 0x0000000000007dc7 */ /* 0x000fe20008000000 */
[----:B------:R-:W-:Y:S01]  /*04c0*/  CCTL.IVALL ;  /* 0x00000000ff00798f */ /* 0x000fe20002000000 */
[----:B------:R-:W-:Y:S05]  /*04d0*/  BRA `(.L_x_5) ;  /* 0x0000000000047947 */ /* 0x000fea0003800000 */
.L_x_4:
[----:B------:R-:W-:Y:S06]  /*04e0*/  BAR.SYNC.DEFER_BLOCKING 0x0 ;  /* 0x0000000000007b1d */ /* 0x000fec0000010000 */
.L_x_5:
[----:B------:R-:W-:Y:S01]  /*04f0*/  @!UP4 UMOV UR6, 0x400 ;  /* 0x000004000006c882 */ /* 0x000fe20000000000 */
[----:B------:R-:W-:Y:S01]  /*0500*/  UMOV UR5, 0x1 ;  /* 0x0000000100057882 */ /* 0x000fe20000000000 */
[----:B------:R-:W-:Y:S01]  /*0510*/  UMOV UR4, 0x4 ;  /* 0x0000000400047882 */ /* 0x000fe20000000000 */
[----:B------:R-:W-:Y:S02]  /*0520*/  @!UP4 ULEA UR6, UR32, UR6, 0x18 ;  /* 0x000000062006c291 */ /* 0x000fe4000f8ec0ff */
[----:B------:R-:W-:-:S04]  /*0530*/  @!UP4 UIADD3 UR8, UPT, UPT, -UR5, 0x100000, URZ ;  /* 0x001000000508c890 */ /* 0x000fc8000fffe1ff */
[----:B------:R-:W-:Y:S02]  /*0540*/  @!UP4 USHF.L.U32 UR9, UR8, 0xb, URZ ;  /* 0x0000000b0809c899 */ /* 0x000fe400080006ff */
[----:B------:R-:W-:Y:S02]  /*0550*/  @!UP4 USHF.L.U32 UR8, UR8, 0x1, URZ ;  /* 0x000000010808c899 */ /* 0x000fe400080006ff */
[----:B------:R-:W-:-:S04]  /*0560*/  @!UP4 UIADD3 UR4, UPT, UPT, -UR4, 0x100000, URZ ;  /* 0x001000000404c890 */ /* 0x000fc8000fffe1ff */
[----:B------:R-:W-:Y:S02]  /*0570*/  @!UP4 USHF.L.U32 UR5, UR4, 0xb, URZ ;  /* 0x0000000b0405c899 */ /* 0x000fe400080006ff */
[----:B------:R-:W-:Y:S01]  /*0580*/  @!UP4 USHF.L.U32 UR4, UR4, 0x1, URZ ;  /* 0x000000010404c899 */ /* 0x000fe200080006ff */
[----:B------:R-:W1:Y:S03]  /*0590*/  FENCE.VIEW.ASYNC.S ;  /* 0x00000000000073c6 */ /* 0x000e660000000000 */
[----:B-1----:R1:W2:Y:S08]  /*05a0*/  @!UP4 SYNCS.EXCH.64 URZ, [UR6+0x40], UR8 ;  /* 0x0000400806ffc5b2 */ /* 0x0022b00008000100 */
[----:B------:R1:W3:Y:S01]  /*05b0*/  @!UP4 SYNCS.EXCH.64 URZ, [UR6+0x48], UR4 ;  /* 0x0000480406ffc5b2 */ /* 0x0002e20008000100 */
[----:B------:R-:W-:Y:S01]  /*05c0*/  NOP ;  /* 0x0000000000007918 */ /* 0x000fe20000000000 */
[----:B------:R-:W-:Y:S05]  /*05d0*/  BRA.U !UP3, `(.L_x_6) ;  /* 0x000000010b087547 */ /* 0x000fea000b800000 */
[----:B--23--:R-:W-:Y:S01]  /*05e0*/  UCGABAR_ARV ;  /* 0x00000000000079c7 */ /* 0x00cfe20008000000 */
[----:B------:R-:W-:Y:S05]  /*05f0*/  BRA `(.L_x_7) ;  /* 0x0000000000047947 */ /* 0x000fea0003800000 */
.L_x_6:
[----:B--23--:R-:W-:Y:S01]  /*0600*/  NOP ;  /* 0x0000000000007918 */ /* 0x00cfe20000000000 */
.L_x_7:
[----:B------:R-:W-:Y:S05]  /*0610*/  BRA.U !UP3, `(.L_x_8) ;  /* 0x000000010b0c7547 */ /* 0x000fea000b800000 */
[----:B------:R-:W-:Y:S01]  /*0620*/  UCGABAR_WAIT ;  /* 0x0000000000007dc7 */ /* 0x000fe20008000000 */
[----:B------:R-:W-:Y:S01]  /*0630*/  CCTL.IVALL ;  /* 0x00000000ff00798f */ /* 0x000fe20002000000 */
[----:B------:R-:W-:Y:S05]  /*0640*/  BRA `(.L_x_9) ;  /* 0x0000000000047947 */ /* 0x000fea0003800000 */
.L_x_8:
[----:B------:R-:W-:Y:S06]  /*0650*/  BAR.SYNC.DEFER_BLOCKING 0x0 ;  /* 0x0000000000007b1d */ /* 0x000fec0000010000 */
.L_x_9:
[----:B------:R-:W-:Y:S05]  /*0660*/  BRA.U UP4, `(.L_x_10) ;  /* 0x0000000104407547 */ /* 0x000fea000b800000 */
[----:B-1----:R-:W-:Y:S01]  /*0670*/  UMOV UR6, 0x400 ;  /* 0x0000040000067882 */ /* 0x002fe20000000000 */
[----:B------:R-:W-:Y:S01]  /*0680*/  UMOV UR5, 0x20 ;  /* 0x0000002000057882 */ /* 0x000fe20000000000 */
[----:B------:R-:W-:Y:S01]  /*0690*/  UMOV UR4, 0xc0 ;  /* 0x000000c000047882 */ /* 0x000fe20000000000 */
[----:B------:R-:W-:Y:S02]  /*06a0*/  ULEA UR6, UR32, UR6, 0x18 ;  /* 0x0000000620067291 */ /* 0x000fe4000f8ec0ff */
[----:B------:R-:W-:-:S04]  /*06b0*/  UIADD3 UR8, UPT, UPT, -UR5, 0x100000, URZ ;  /* 0x0010000005087890 */ /* 0x000fc8000fffe1ff */
[----:B------:R-:W-:Y:S02]  /*06c0*/  USHF.L.U32 UR9, UR8, 0xb, URZ ;  /* 0x0000000b08097899 */ /* 0x000fe400080006ff */
[----:B------:R-:W-:Y:S02]  /*06d0*/  USHF.L.U32 UR8, UR8, 0x1, URZ ;  /* 0x0000000108087899 */ /* 0x000fe400080006ff */
[----:B------:R-:W-:-:S04]  /*06e0*/  UIADD3 UR4, UPT, UPT, -UR4, 0x100000, URZ ;  /* 0x0010000004047890 */ /* 0x000fc8000fffe1ff */
[----:B------:R-:W-:Y:S02]  /*06f0*/  USHF.L.U32 UR5, UR4, 0xb, URZ ;  /* 0x0000000b04057899 */ /* 0x000fe400080006ff */
[----:B------:R-:W-:Y:S01]  /*0700*/  USHF.L.U32 UR4, UR4, 0x1, URZ ;  /* 0x0000000104047899 */ /* 0x000fe200080006ff */
[----:B------:R-:W1:Y:S03]  /*0710*/  FENCE.VIEW.ASYNC.S ;  /* 0x00000000000073c6 */ /* 0x000e660000000000 */
[----:B-1----:R2:W3:Y:S01]  /*0720*/  SYNCS.EXCH.64 URZ, [UR6+0x50], UR8 ;  /* 0x0000500806ff75b2 */ /* 0x0024e20008000100 */
[----:B------:R2:W4:Y:S07]  /*0730*/  SYNCS.EXCH.64 URZ, [UR6+0x58], UR8 ;  /* 0x0000580806ff75b2 */ /* 0x00052e0008000100 */
[----:B------:R2:W1:Y:S01]  /*0740*/  SYNCS.EXCH.64 URZ, [UR6+0x60], UR4 ;  /* 0x0000600406ff75b2 */ /* 0x0004620008000100 */
[----:B------:R2:W1:Y:S02]  /*0750*/  SYNCS.EXCH.64 URZ, [UR6+0x68], UR4 ;  /* 0x0000680406ff75b2 */ /* 0x0004640008000100 */
[----:B--2---:R-:W-:Y:S01]  /*0760*/  NOP ;  /* 0x0000000000007918 */ /* 0x004fe20000000000 */
.L_x_10:
[----:B------:R-:W-:Y:S01]  /*0770*/  NOP ;  /* 0x0000000000007918 */ /* 0x000fe20000000000 */
[----:B-1-34-:R-:W-:Y:S06]  /*0780*/  BAR.SYNC.DEFER_BLOCKING 0x0 ;  /* 0x0000000000007b1d */ /* 0x01afec0000010000 */
[----:B------:R-:W-:Y:S05]  /*0790*/  BRA.U !UP3, `(.L_x_11) ;  /* 0x000000010b087547 */ /* 0x000fea000b800000 */
[----:B------:R-:W-:Y:S01]  /*07a0*/  UCGABAR_ARV ;  /* 0x00000000000079c7 */ /* 0x000fe20008000000 */
[----:B------:R-:W-:Y:S05]  /*07b0*/  BRA `(.L_x_12) ;  /* 0x0000000000047947 */ /* 0x000fea0003800000 */
.L_x_11:
[----:B------:R-:W-:Y:S01]  /*07c0*/  NOP ;  /* 0x0000000000007918 */ /* 0x000fe20000000000 */
.L_x_12:
[----:B------:R-:W-:Y:S05]  /*07d0*/  BRA.U !UP3, `(.L_x_13) ;  /* 0x000000010b0c7547 */ /* 0x000fea000b800000 */
[----:B------:R-:W-:Y:S01]  /*07e0*/  UCGABAR_WAIT ;  /* 0x0000000000007dc7 */ /* 0x000fe20008000000 */
[----:B------:R-:W-:Y:S01]  /*07f0*/  CCTL.IVALL ;  /* 0x00000000ff00798f */ /* 0x000fe20002000000 */
[----:B------:R-:W-:Y:S05]  /*0800*/  BRA `(.L_x_14) ;  /* 0x0000000000047947 */ /* 0x000fea0003800000 */
.L_x_13:
[----:B------:R-:W-:Y:S06]  /*0810*/  BAR.SYNC.DEFER_BLOCKING 0x0 ;  /* 0x0000000000007b1d */ /* 0x000fec0000010000 */
.L_x_14:
[----:B------:R-:W-:Y:S01]  /*0820*/  ISETP.NE.AND P0, PT, R120, 0x6, PT ;  /* 0x000000067800780c */ /* 0x000fe20003f05270 */
[----:B------:R-:W1:-:S12]  /*0830*/  LDCU.64 UR22, c[0x0][0x358] ;  /* 0x00006b00ff1677ac */ /* 0x000e580008000a00 */
[----:B------:R-:W-:Y:S05]  /*0840*/  @P0 BRA `(.L_x_15) ;  /* 0x0000000800a80947 */ /* 0x000fea0003800000 */
[----:B------:R-:W-:Y:S01]  /*0850*/  LOP3.LUT R0, R104, 0x1f, RZ, 0xc0, !PT ;  /* 0x0000001f68007812 */ /* 0x000fe200078ec0ff */
[----:B------:R-:W-:Y:S01]  /*0860*/  IMAD.MOV.U32 R18, RZ, RZ, 0x7fffffff ;  /* 0x7fffffffff127424 */ /* 0x000fe200078e00ff */
[----:B------:R-:W2:Y:S01]  /*0870*/  S2UR UR9, SR_CTAID.Z ;  /* 0x00000000000979c3 */ /* 0x000ea20000002700 */
[----:B------:R-:W2:Y:S01]  /*0880*/  LDCU.64 UR6, c[0x0][0x760] ;  /* 0x0000ec00ff0677ac */ /* 0x000ea20008000a00 */
[C---:B------:R-:W-:Y:S01]  /*0890*/  ISETP.GT.U32.AND P0, PT, R0.reuse, 0x7, PT ;  /* 0x000000070000780c */ /* 0x040fe20003f04070 */
[----:B------:R-:W3:Y:S01]  /*08a0*/  LDCU.U8 UR8, c[0x0][0x768] ;  /* 0x0000ed00ff0877ac */ /* 0x000ee20008000000 */
[----:B------:R-:W4:Y:S01]  /*08b0*/  LDCU.U8 UR10, c[0x0][0x769] ;  /* 0x0000ed20ff0a77ac */ /* 0x000f220008000000 */
[----:B------:R-:W5:Y:S10]  /*08c0*/  LDCU UR24, c[0x0][0x770] ;  /* 0x0000ee00ff1877ac */ /* 0x000f740008000800 */
[----:B------:R-:W1:Y:S02]  /*08d0*/  @!P0 LDC.64 R2, c[0x0][0x748] ;  /* 0x0001d200ff028b82 */ /* 0x000e640000000a00 */
[----:B-1----:R-:W-:-:S05]  /*08e0*/  @!P0 IMAD.WIDE.U32 R2, R0, 0x4, R2 ;  /* 0x0000000400028825 */ /* 0x002fca00078e0002 */
[----:B------:R-:W5:Y:S01]  /*08f0*/  @!P0 LDG.E R18, desc[UR22][R2.64] ;  /* 0x0000001602128981 */ /* 0x000f62000c1e1900 */
[----:B--2---:R-:W-:Y:S01]  /*0900*/  UIMAD.WIDE.U32 UR4, UR9, UR7, URZ ;  /* 0x00000007090472a5 */ /* 0x004fe2000f8e00ff */
[----:B------:R-:W1:Y:S01]  /*0910*/  S2UR UR16, SR_CTAID.X ;  /* 0x00000000001079c3 */ /* 0x000e620000002500 */
[----:B------:R-:W-:Y:S01]  /*0920*/  UISETP.GT.U32.AND UP0, UPT, UR9, 0xff, UPT ;  /* 0x000000ff0900788c */ /* 0x000fe2000bf04070 */
[----:B------:R-:W-:Y:S02]  /*0930*/  HFMA2 R0, -RZ, RZ, 0, 5.9604644775390625e-08 ;  /* 0x00000001ff007431 */ /* 0x000fe400000001ff */
[----:B------:R-:W-:Y:S02]  /*0940*/  IMAD.MOV.U32 R10, RZ, RZ, RZ ;  /* 0x000000ffff0a7224 */ /* 0x000fe400078e00ff */
[----:B------:R-:W-:Y:S02]  /*0950*/  UMOV UR11, UR5 ;  /* 0x00000005000b7c82 */ /* 0x000fe40008000000 */
[----:B------:R-:W-:-:S02]  /*0960*/  UIADD3 UR7, UPT, UPT, -UR11, UR9, URZ ;  /* 0x000000090b077290 */ /* 0x000fc4000fffe1ff */
[----:B------:R-:W2:Y:S02]  /*0970*/  LDCU.64 UR4, c[0x0][0x778] ;  /* 0x0000ef00ff0477ac */ /* 0x000ea40008000a00 */
[----:B---3--:R-:W-:-:S04]  /*0980*/  USHF.R.U32.HI UR7, URZ, UR8, UR7 ;  /* 0x00000008ff077299 */ /* 0x008fc80008011607 */
[----:B------:R-:W-:-:S04]  /*0990*/  UIADD3 UR11, UPT, UPT, UR11, UR7, URZ ;  /* 0x000000070b0b7290 */ /* 0x000fc8000fffe0ff */
[----:B----4-:R-:W-:Y:S02]  /*09a0*/  USHF.R.U32.HI UR11, URZ, UR10, UR11 ;  /* 0x0000000aff0b7299 */ /* 0x010fe4000801160b */
[----:B-1----:R-:W-:Y:S02]  /*09b0*/  ULOP3.LUT UR16, UR16, 0x1, URZ, 0xc0, !UPT ;  /* 0x0000000110107892 */ /* 0x002fe4000f8ec0ff */
[----:B------:R-:W-:Y:S01]  /*09c0*/  UIADD3 UR11, UPT, UPT, -UR11, URZ, URZ ;  /* 0x000000ff0b0b7290 */ /* 0x000fe2000fffe1ff */
[----:B------:R-:W1:Y:S03]  /*09d0*/  LDCU.U8 UR7, c[0x0][0x780] ;  /* 0x0000f000ff0777ac */ /* 0x000e660008000000 */
[----:B------:R-:W-:-:S04]  /*09e0*/  UIMAD UR6, UR11, UR6, UR9 ;  /* 0x000000060b0672a4 */ /* 0x000fc8000f8e0209 */
[----:B--2---:R-:W-:-:S03]  /*09f0*/  UIMAD.WIDE.U32 UR12, UR6, UR5, URZ ;  /* 0x00000005060c72a5 */ /* 0x004fc6000f8e00ff */
[----:B------:R-:W2:Y:S04]  /*0a00*/  LDCU.U8 UR11, c[0x0][0x781] ;  /* 0x0000f020ff0b77ac */ /* 0x000ea80008000000 */
[----:B------:R-:W-:Y:S02]  /*0a10*/  UMOV UR5, UR13 ;  /* 0x0000000d00057c82 */ /* 0x000fe40008000000 */
[----:B------:R-:W-:Y:S02]  /*0a20*/  UIADD3 UR18, UPT, UPT, UR6, -UR5, URZ ;  /* 0x8000000506127290 */ /* 0x000fe4000fffe0ff */
[----:B------:R-:W3:Y:S02]  /*0a30*/  LDCU.U8 UR13, c[0x0][0x774] ;  /* 0x0000ee80ff0d77ac */ /* 0x000ee40008000000 */
[----:B-1----:R-:W-:Y:S01]  /*0a40*/  USHF.R.U32.HI UR18, URZ, UR7, UR18 ;  /* 0x00000007ff127299 */ /* 0x002fe20008011612 */
[----:B------:R-:W1:Y:S03]  /*0a50*/  LDCU.U8 UR12, c[0x0][0x775] ;  /* 0x0000eea0ff0c77ac */ /* 0x000e660008000000 */
[----:B------:R-:W-:Y:S01]  /*0a60*/  UIADD3 UR18, UPT, UPT, UR5, UR18, URZ ;  /* 0x0000001205127290 */ /* 0x000fe2000fffe0ff */
[----:B------:R-:W4:Y:S03]  /*0a70*/  LDCU UR5, c[0x0][0x76c] ;  /* 0x0000ed80ff0577ac */ /* 0x000f260008000800 */
[----:B--2---:R-:W-:-:S04]  /*0a80*/  USHF.R.U32.HI UR18, URZ, UR11, UR18 ;  /* 0x0000000bff127299 */ /* 0x004fc80008011612 */
[----:B-----5:R-:W-:-:S07]  /*0a90*/  UIMAD.WIDE.U32 UR24, UR18, UR24, URZ ;  /* 0x00000018121872a5 */ /* 0x020fce000f8e00ff */
[----:B------:R-:W-:Y:S02]  /*0aa0*/  UMOV UR19, UR25 ;  /* 0x0000001900137c82 */ /* 0x000fe40008000000 */
[----:B------:R-:W-:-:S04]  /*0ab0*/  UIADD3 UR17, UPT, UPT, UR18, -UR19, URZ ;  /* 0x8000001312117290 */ /* 0x000fc8000fffe0ff */
[----:B---3--:R-:W-:-:S04]  /*0ac0*/  USHF.R.U32.HI UR17, URZ, UR13, UR17 ;  /* 0x0000000dff117299 */ /* 0x008fc80008011611 */
[----:B------:R-:W-:-:S04]  /*0ad0*/  UIADD3 UR17, UPT, UPT, UR19, UR17, URZ ;  /* 0x0000001113117290 */ /* 0x000fc8000fffe0ff */
[----:B-1----:R-:W-:-:S04]  /*0ae0*/  USHF.R.U32.HI UR17, URZ, UR12, UR17 ;  /* 0x0000000cff117299 */ /* 0x002fc80008011611 */
[----:B------:R-:W-:-:S04]  /*0af0*/  UIADD3 UR17, UPT, UPT, -UR17, URZ, URZ ;  /* 0x000000ff11117290 */ /* 0x000fc8000fffe1ff */
[----:B----4-:R-:W-:Y:S02]  /*0b00*/  UIMAD UR5, UR17, UR5, UR18 ;  /* 0x00000005110572a4 */ /* 0x010fe4000f8e0212 */
[----:B------:R-:W-:Y:S02]  /*0b10*/  UIADD3 UR18, UPT, UPT, -UR18, URZ, URZ ;  /* 0x000000ff12127290 */ /* 0x000fe4000fffe1ff */
[----:B------:R-:W-:Y:S02]  /*0b20*/  UIADD3 UR5, UPT, UPT, UR5, UR5, URZ ;  /* 0x0000000505057290 */ /* 0x000fe4000fffe0ff */
[----:B------:R-:W-:Y:S02]  /*0b30*/  UIMAD UR4, UR18, UR4, UR6 ;  /* 0x00000004120472a4 */ /* 0x000fe4000f8e0206 */
[----:B------:R-:W-:-:S04]  /*0b40*/  ULOP3.LUT UR5, UR5, UR16, URZ, 0xfc, !UPT ;  /* 0x0000001005057292 */ /* 0x000fc8000f8efcff */
[----:B------:R-:W-:Y:S02]  /*0b50*/  MOV R5, UR4 ;  /* 0x0000000400057c02 */ /* 0x000fe40008000f00 */
[----:B------:R-:W-:Y:S01]  /*0b60*/  IMAD.U32 R4, RZ, RZ, UR5 ;  /* 0x00000005ff047e24 */ /* 0x000fe2000f8e00ff */
[----:B------:R1:W2:Y:S01]  /*0b70*/  SHFL.IDX PT, R2, R18, 0x7, 0x1f ;  /* 0x00e01f0012027f89 */ /* 0x0002a200000e0000 */
[----:B------:R-:W-:Y:S05]  /*0b80*/  BRA.U UP0, `(.L_x_16) ;  /* 0x0000000500647547 */ /* 0x000fea000b800000 */
[----:B------:R-:W3:Y:S01]  /*0b90*/  LDC R0, c[0x0][0x374] ;  /* 0x0000dd00ff007b82 */ /* 0x000ee20000000800 */
[----:B--2---:R-:W-:Y:S01]  /*0ba0*/  SHF.R.S32.HI R17, RZ, 0x1f, R2 ;  /* 0x0000001fff117819 */ /* 0x004fe20000011402 */
[----:B------:R-:W-:Y:S02]  /*0bb0*/  IMAD.U32 R19, RZ, RZ, UR9 ;  /* 0x00000009ff137e24 */ /* 0x000fe4000f8e00ff */
[----:B------:R-:W-:Y:S01]  /*0bc0*/  IMAD.MOV.U32 R6, RZ, RZ, -0x1 ;  /* 0xffffffffff067424 */ /* 0x000fe200078e00ff */
[----:B------:R-:W-:Y:S01]  /*0bd0*/  LEA.HI R17, R17, R2, RZ, 0x7 ;  /* 0x0000000211117211 */ /* 0x000fe200078f38ff */
[----:B------:R-:W-:Y:S02]  /*0be0*/  IMAD.MOV.U32 R10, RZ, RZ, RZ ;  /* 0x000000ffff0a7224 */ /* 0x000fe400078e00ff */
[----:B------:R-:W3:Y:S01]  /*0bf0*/  LDC R7, c[0x0][0x370] ;  /* 0x0000dc00ff077b82 */ /* 0x000ee20000000800 */
[----:B------:R-:W-:Y:S01]  /*0c00*/  LOP3.LUT R3, R17, 0xffffff80, RZ, 0xc0, !PT ;  /* 0xffffff8011037812 */ /* 0x000fe200078ec0ff */
[----:B------:R-:W-:-:S03]  /*0c10*/  IMAD.MOV.U32 R15, RZ, RZ, RZ ;  /* 0x000000ffff0f7224 */ /* 0x000fc600078e00ff */
[----:B------:R-:W-:-:S03]  /*0c20*/  ISETP.NE.AND P0, PT, R2, R3, PT ;  /* 0x000000030200720c */ /* 0x000fc60003f05270 */
[----:B------:R-:W2:Y:S01]  /*0c30*/  LDC R16, c[0x0][0x378] ;  /* 0x0000de00ff107b82 */ /* 0x000ea20000000800 */
[----:B------:R-:W-:-:S07]  /*0c40*/  ISETP.LT.AND P0, PT, R2, RZ, P0 ;  /* 0x000000ff0200720c */ /* 0x000fce0000701270 */
[----:B------:R-:W4:Y:S08]  /*0c50*/  LDC R12, c[0x0][0x770] ;  /* 0x0001dc00ff0c7b82 */ /* 0x000f300000000800 */
[----:B------:R-:W1:Y:S01]  /*0c60*/  LDC R11, c[0x0][0x76c] ;  /* 0x0001db00ff0b7b82 */ /* 0x000e620000000800 */
[----:B---3--:R-:W-:Y:S01]  /*0c70*/  IMAD R7, R0, R7, RZ ;  /* 0x0000000700077224 */ /* 0x008fe200078e02ff */
[----:B------:R-:W-:-:S02]  /*0c80*/  SHF.R.S32.HI R0, RZ, 0x7, R17 ;  /* 0x00000007ff007819 */ /* 0x000fc40000011411 */
[----:B------:R-:W-:-:S03]  /*0c90*/  LEA.HI.SX32 R17, R17, 0xffffffff, 0x19 ;  /* 0xffffffff11117811 */ /* 0x000fc600078fcaff */
[----:B------:R-:W-:Y:S01]  /*0ca0*/  @!P0 IMAD.MOV R17, RZ, RZ, R0 ;  /* 0x000000ffff118224 */ /* 0x000fe200078e0200 */
[----:B------:R-:W3:Y:S01]  /*0cb0*/  LDC.64 R8, c[0x0][0x760] ;  /* 0x0001d800ff087b82 */ /* 0x000ee20000000a00 */
[----:B--2---:R-:W-:Y:S02]  /*0cc0*/  IMAD R16, R7, R16, RZ ;  /* 0x0000001007107224 */ /* 0x004fe400078e02ff */
[----:B------:R-:W-:-:S03]  /*0cd0*/  IMAD.MOV.U32 R0, RZ, RZ, 0x1 ;  /* 0x00000001ff007424 */ /* 0x000fc600078e00ff */
[----:B------:R-:W-:Y:S02]  /*0ce0*/  LEA.HI R16, R16, R16, RZ, 0x1 ;  /* 0x0000001010107211 */ /* 0x000fe400078f08ff */
[----:B------:R-:W2:Y:S02]  /*0cf0*/  LDC.64 R2, c[0x0][0x778] ;  /* 0x0001de00ff027b82 */ /* 0x000ea40000000a00 */
[----:B----4-:R-:W-:-:S07]  /*0d00*/  SHF.R.S32.HI R16, RZ, 0x1, R16 ;  /* 0x00000001ff107819 */ /* 0x010fce0000011410 */
.L_x_21:
[----:B------:R-:W-:-:S13]  /*0d10*/  ISETP.GE.AND P0, PT, R4, R17, PT ;  /* 0x000000110400720c */ /* 0x000fda0003f06270 */
[----:B------:R-:W-:Y:S05]  /*0d20*/  @P0 BRA `(.L_x_17) ;  /* 0x0000000000940947 */ /* 0x000fea0003800000 */
[----:B------:R-:W-:-:S04]  /*0d30*/  SHF.L.U32 R7, R4, 0x7, RZ ;  /* 0x0000000704077819 */ /* 0x000fc800000006ff */
[----:B------:R-:W-:-:S13]  /*0d40*/  ISETP.GE.AND P0, PT, R7, R15, PT ;  /* 0x0000000f0700720c */ /* 0x000fda0003f06270 */
[----:B------:R-:W-:Y:S05]  /*0d50*/  @!P0 BRA `(.L_x_18) ;  /* 0x0000000000388947 */ /* 0x000fea0003800000 */
[----:B------:R-:W-:Y:S01]  /*0d60*/  VIADD R13, R6, 0x1 ;  /* 0x00000001060d7836 */ /* 0x000fe20000000000 */
[----:B------:R-:W-:-:S04]  /*0d70*/  MOV R6, 0xffffffff ;  /* 0xffffffff00067802 */ /* 0x000fc80000000f00 */
[----:B------:R-:W-:-:S13]  /*0d80*/  ISETP.GT.U32.AND P0, PT, R13, 0x1f, PT ;  /* 0x0000001f0d00780c */ /* 0x000fda0003f04070 */
[----:B------:R-:W-:Y:S05]  /*0d90*/  @P0 BRA `(.L_x_19) ;  /* 0x0000000000240947 */ /* 0x000fea0003800000 */
[----:B------:R-:W-:Y:S01]  /*0da0*/  ISETP.GT.AND P0, PT, R18, R7, PT ;  /* 0x000000071200720c */ /* 0x000fe20003f04270 */
[----:B------:R-:W-:-:S05]  /*0db0*/  IMAD.MOV.U32 R6, RZ, RZ, -0x1 ;  /* 0xffffffffff067424 */ /* 0x000fca00078e00ff */
[----:B------:R-:W-:-:S07]  /*0dc0*/  SHF.L.U32 R6, R6, R13, RZ ;  /* 0x0000000d06067219 */ /* 0x000fce00000006ff */
[----:B------:R-:W-:-:S04]  /*0dd0*/  VOTE.ANY R7, PT, P0 ;  /* 0x0000000000077806 */ /* 0x000fc800000e0100 */
[----:B------:R-:W-:-:S05]  /*0de0*/  LOP3.LUT P0, R7, R7, RZ, R6, 0xa0, !PT ;  /* 0x000000ff07077212 */ /* 0x000fca000780a006 */
[----:B------:R-:W-:-:S05]  /*0df0*/  VIADD R6, R7, 0xffffffff ;  /* 0xffffffff07067836 */ /* 0x000fca0000000000 */
[----:B------:R-:W-:-:S04]  /*0e00*/  LOP3.LUT R7, R7, R6, RZ, 0xc, !PT ;  /* 0x0000000607077212 */ /* 0x000fc800078e0cff */
[----:B------:R-:W4:Y:S02]  /*0e10*/  POPC R6, R7 ;  /* 0x0000000700067309 */ /* 0x000f240000000000 */
[----:B----4-:R-:W-:-:S07]  /*0e20*/  SEL R6, R6, 0xffffffff, P0 ;  /* 0xffffffff06067807 */ /* 0x010fce0000000000 */
.L_x_19:
[----:B------:R4:W3:Y:S02]  /*0e30*/  SHFL.IDX PT, R15, R18, R6, 0x1f ;  /* 0x00001f06120f7589 */ /* 0x0008e400000e0000 */
.L_x_18:
[----:B------:R-:W5:Y:S01]  /*0e40*/  S2R R13, SR_CgaCtaId ;  /* 0x00000000000d7919 */ /* 0x000f620000008800 */
[----:B------:R-:W-:Y:S01]  /*0e50*/  MOV R14, 0x400 ;  /* 0x00000400000e7802 */ /* 0x000fe20000000f00 */
[----:B------:R-:W-:-:S03]  /*0e60*/  IMAD.U32 R21, R0, -0x80000000, RZ ;  /* 0x8000000000157824 */ /* 0x000fc600078e00ff */
[----:B-----5:R-:W-:-:S05]  /*0e70*/  LEA R13, R13, R14, 0x18 ;  /* 0x0000000e0d0d7211 */ /* 0x020fca00078ec0ff */
[----:B------:R-:W-:-:S04]  /*0e80*/  IMAD R14, R10, 0x8, R13 ;  /* 0x000000080a0e7824 */ /* 0x000fc800078e020d */
[----:B------:R-:W5:Y:S02]  /*0e90*/  SYNCS.PHASECHK.TRANS64.TRYWAIT P0, [R14+URZ+0x60], R21 ;  /* 0x000060150e0075a7 */ /* 0x000f6400080011ff */
[----:B-----5:R-:W-:Y:S05]  /*0ea0*/  @!P0 BRA `(.L_x_20) ;  /* 0x0000003800b08947 */ /* 0x020fea0003800000 */
.L_x_70:
[----:B------:R-:W-:Y:S01]  /*0eb0*/  ELECT P0, URZ, PT ;  /* 0x0000000000ff782f */ /* 0x000fe20003800000 */
[----:B------:R-:W-:-:S12]  /*0ec0*/  IMAD.MOV.U32 R7, RZ, RZ, 0x1 ;  /* 0x00000001ff077424 */ /* 0x000fd800078e00ff */
[C---:B------:R-:W-:Y:S02]  /*0ed0*/  @P0 IMAD R13, R10.reuse, 0x10, R13 ;  /* 0x000000100a0d0824 */ /* 0x040fe400078e020d */
[----:B------:R-:W-:-:S03]  /*0ee0*/  VIADD R10, R10, 0x1 ;  /* 0x000000010a0a7836 */ /* 0x000fc60000000000 */
[----:B------:R4:W-:Y:S02]  /*0ef0*/  @P0 STS.128 [R13+0x37c10], R4 ;  /* 0x037c10040d000388 */ /* 0x0009e40000000c00 */
[----:B------:R-:W-:Y:S01]  /*0f00*/  ISETP.NE.AND P0, PT, R10, 0x2, PT ;  /* 0x000000020a00780c */ /* 0x000fe20003f05270 */
[----:B------:R5:W-:Y:S06]  /*0f10*/  MEMBAR.ALL.CTA ;  /* 0x0000000000007992 */ /* 0x000bec0000008000 */
[----:B-----5:R-:W5:Y:S01]  /*0f20*/  FENCE.VIEW.ASYNC.S ;  /* 0x00000000000073c6 */ /* 0x020f620000000000 */
[----:B----4-:R-:W-:-:S02]  /*0f30*/  SEL R21, RZ, 0x1, P0 ;  /* 0x00000001ff157807 */ /* 0x010fc40000000000 */
[----:B------:R-:W-:Y:S02]  /*0f40*/  SEL R10, R10, RZ, P0 ;  /* 0x000000ff0a0a7207 */ /* 0x000fe40000000000 */
[----:B------:R-:W-:Y:S01]  /*0f50*/  LOP3.LUT R0, R0, R21, RZ, 0x3c, !PT ;  /* 0x0000001500007212 */ /* 0x000fe200078e3cff */
[----:B-----5:R-:W-:Y:S06]  /*0f60*/  BAR.SYNC.DEFER_BLOCKING 0x4, 0x20 ;  /* 0x0100800000007b1d */ /* 0x020fec0000010000 */
[----:B------:R4:W-:Y:S02]  /*0f70*/  SYNCS.ARRIVE.TRANS64.ART0 RZ, [R14+URZ+0x50], R7 ;  /* 0x000050070eff79a7 */ /* 0x0009e400085000ff */
.L_x_17:
[----:B------:R-:W-:-:S04]  /*0f80*/  IMAD.IADD R19, R16, 0x1, R19 ;  /* 0x0000000110137824 */ /* 0x000fc800078e0213 */
[C---:B---3--:R-:W-:Y:S01]  /*0f90*/  IMAD.HI.U32 R5, R19.reuse, R9, RZ ;  /* 0x0000000913057227 */ /* 0x048fe200078e00ff */
[----:B------:R-:W-:-:S04]  /*0fa0*/  ISETP.GE.AND P0, PT, R19, 0x100, PT ;  /* 0x000001001300780c */ /* 0x000fc80003f06270 */
[----:B------:R-:W-:-:S04]  /*0fb0*/  IADD3 R4, PT, PT, R19, -R5, RZ ;  /* 0x8000000513047210 */ /* 0x000fc80007ffe0ff */
[----:B------:R-:W-:-:S05]  /*0fc0*/  SHF.R.U32.HI R4, RZ, UR8, R4 ;  /* 0x00000008ff047c19 */ /* 0x000fca0008011604 */
[----:B------:R-:W-:-:S05]  /*0fd0*/  IMAD.IADD R4, R5, 0x1, R4 ;  /* 0x0000000105047824 */ /* 0x000fca00078e0204 */
[----:B----4-:R-:W-:-:S04]  /*0fe0*/  SHF.R.U32.HI R14, RZ, UR10, R4 ;  /* 0x0000000aff0e7c19 */ /* 0x010fc80008011604 */
[----:B------:R-:W-:-:S05]  /*0ff0*/  IADD3 R14, PT, PT, -R14, RZ, RZ ;  /* 0x000000ff0e0e7210 */ /* 0x000fca0007ffe1ff */
[----:B------:R-:W-:-:S04]  /*1000*/  IMAD R14, R8, R14, R19 ;  /* 0x0000000e080e7224 */ /* 0x000fc800078e0213 */
[----:B--2---:R-:W-:-:S04]  /*1010*/  IMAD.HI.U32 R5, R14, R3, RZ ;  /* 0x000000030e057227 */ /* 0x004fc800078e00ff */
[----:B------:R-:W-:-:S05]  /*1020*/  IMAD.IADD R4, R14, 0x1, -R5 ;  /* 0x000000010e047824 */ /* 0x000fca00078e0a05 */
[----:B------:R-:W-:-:S04]  /*1030*/  SHF.R.U32.HI R4, RZ, UR7, R4 ;  /* 0x00000007ff047c19 */ /* 0x000fc80008011604 */
[----:B------:R-:W-:-:S04]  /*1040*/  IADD3 R5, PT, PT, R5, R4, RZ ;  /* 0x0000000405057210 */ /* 0x000fc80007ffe0ff */
[----:B------:R-:W-:-:S05]  /*1050*/  SHF.R.U32.HI R5, RZ, UR11, R5 ;  /* 0x0000000bff057c19 */ /* 0x000fca0008011605 */
[----:B------:R-:W-:-:S04]  /*1060*/  IMAD.HI.U32 R7, R5, R12, RZ ;  /* 0x0000000c05077227 */ /* 0x000fc800078e00ff */
[----:B------:R-:W-:-:S05]  /*1070*/  IMAD.IADD R4, R5, 0x1, -R7 ;  /* 0x0000000105047824 */ /* 0x000fca00078e0a07 */
[----:B------:R-:W-:-:S04]  /*1080*/  SHF.R.U32.HI R4, RZ, UR13, R4 ;  /* 0x0000000dff047c19 */ /* 0x000fc80008011604 */
[----:B------:R-:W-:-:S04]  /*1090*/  IADD3 R4, PT, PT, R7, R4, RZ ;  /* 0x0000000407047210 */ /* 0x000fc80007ffe0ff */
[----:B------:R-:W-:-:S05]  /*10a0*/  SHF.R.U32.HI R4, RZ, UR12, R4 ;  /* 0x0000000cff047c19 */ /* 0x000fca0008011604 */
[----:B------:R-:W-:-:S04]  /*10b0*/  IMAD.MOV R4, RZ, RZ, -R4 ;  /* 0x000000ffff047224 */ /* 0x000fc800078e0a04 */
[----:B-1----:R-:W-:Y:S01]  /*10c0*/  IMAD R4, R11, R4, R5 ;  /* 0x000000040b047224 */ /* 0x002fe200078e0205 */
[----:B------:R-:W-:-:S03]  /*10d0*/  IADD3 R5, PT, PT, -R5, RZ, RZ ;  /* 0x000000ff05057210 */ /* 0x000fc60007ffe1ff */
[----:B------:R-:W-:Y:S02]  /*10e0*/  IMAD.IADD R4, R4, 0x1, R4 ;  /* 0x0000000104047824 */ /* 0x000fe400078e0204 */
[----:B------:R-:W-:-:S03]  /*10f0*/  IMAD R5, R2, R5, R14 ;  /* 0x0000000502057224 */ /* 0x000fc600078e020e */
[----:B------:R-:W-:Y:S01]  /*1100*/  LOP3.LUT R4, R4, UR16, RZ, 0xfc, !PT ;  /* 0x0000001004047c12 */ /* 0x000fe2000f8efcff */
[----:B------:R-:W-:Y:S06]  /*1110*/  @!P0 BRA `(.L_x_21) ;  /* 0xfffffff800fc8947 */ /* 0x000fec000383ffff */
.L_x_16:
[----:B------:R-:W3:Y:S01]  /*1120*/  S2UR UR32, SR_CgaCtaId ;  /* 0x00000000002079c3 */ /* 0x000ee20000008800 */
[----:B------:R-:W-:Y:S01]  /*1130*/  UMOV UR4, 0x400 ;  /* 0x0000040000047882 */ /* 0x000fe20000000000 */
[----:B------:R-:W-:Y:S01]  /*1140*/  IMAD.U32 R6, R0, -0x80000000, RZ ;  /* 0x8000000000067824 */ /* 0x000fe200078e00ff */
[C---:B------:R-:W-:Y:S01]  /*1150*/  ISETP.NE.AND P0, PT, R10.reuse, 0x1, PT ;  /* 0x000000010a00780c */ /* 0x040fe20003f05270 */
[----:B------:R-:W-:-:S05]  /*1160*/  VIADD R3, R10, 0x2 ;  /* 0x000000020a037836 */ /* 0x000fca0000000000 */
[----:B------:R-:W-:Y:S01]  /*1170*/  SEL R3, R3, 0x1, P0 ;  /* 0x0000000103037807 */ /* 0x000fe20000000000 */
[----:B---3--:R-:W-:-:S06]  /*1180*/  ULEA UR4, UR32, UR4, 0x18 ;  /* 0x0000000420047291 */ /* 0x008fcc000f8ec0ff */
[----:B--2---:R-:W-:-:S04]  /*1190*/  LEA R2, R10, UR4, 0x3 ;  /* 0x000000040a027c11 */ /* 0x004fc8000f8e18ff */
[----:B------:R-:W2:Y:S02]  /*11a0*/  SYNCS.PHASECHK.TRANS64.TRYWAIT P1, [R2+URZ+0x60], R6 ;  /* 0x00006006020075a7 */ /* 0x000ea400080211ff */
[----:B--2---:R-:W-:Y:S05]  /*11b0*/  @!P1 BRA `(.L_x_22) ;  /* 0x0000003800049947 */ /* 0x004fea0003800000 */
.L_x_72:
[----:B------:R-:W-:Y:S02]  /*11c0*/  ELECT P2, URZ, PT ;  /* 0x0000000000ff782f */ /* 0x000fe40003840000 */
[C---:B------:R-:W-:Y:S01]  /*11d0*/  ISETP.NE.AND P0, PT, R3.reuse, 0x2, PT ;  /* 0x000000020300780c */ /* 0x040fe20003f05270 */
[----:B--2---:R-:W-:Y:S02]  /*11e0*/  IMAD.MOV.U32 R7, RZ, RZ, RZ ;  /* 0x000000ffff077224 */ /* 0x004fe400078e00ff */
[----:B------:R-:W-:Y:S01]  /*11f0*/  IMAD.MOV.U32 R11, RZ, RZ, 0x1 ;  /* 0x00000001ff0b7424 */ /* 0x000fe200078e00ff */
[----:B------:R-:W-:Y:S02]  /*1200*/  ISETP.EQ.XOR P1, PT, R10, 0x1, !P0 ;  /* 0x000000010a00780c */ /* 0x000fe40004722a70 */
[----:B------:R-:W-:Y:S02]  /*1210*/  SEL R3, R3, RZ, P0 ;  /* 0x000000ff03037207 */ /* 0x000fe40000000000 */
[----:B------:R-:W-:-:S02]  /*1220*/  SEL R9, RZ, 0x1, !P1 ;  /* 0x00000001ff097807 */ /* 0x000fc40004800000 */
[----:B------:R-:W-:Y:S02]  /*1230*/  LEA R3, R3, UR4, 0x3 ;  /* 0x0000000403037c11 */ /* 0x000fe4000f8e18ff */
[----:B------:R-:W-:Y:S01]  /*1240*/  @P2 LEA R10, R10, UR4, 0x4 ;  /* 0x000000040a0a2c11 */ /* 0x000fe2000f8e20ff */
[----:B------:R-:W-:Y:S01]  /*1250*/  @P2 IMAD.MOV.U32 R6, RZ, RZ, -0x1 ;  /* 0xffffffffff062424 */ /* 0x000fe200078e00ff */
[----:B------:R-:W-:-:S04]  /*1260*/  LOP3.LUT R9, R0, R9, RZ, 0x3c, !PT ;  /* 0x0000000900097212 */ /* 0x000fc800078e3cff */
[----:B------:R2:W-:Y:S01]  /*1270*/  @P2 STS.128 [R10+0x37c10], R4 ;  /* 0x037c10040a002388 */ /* 0x0005e20000000c00 */
[----:B------:R-:W-:Y:S01]  /*1280*/  IMAD.U32 R8, R9, -0x80000000, RZ ;  /* 0x8000000009087824 */ /* 0x000fe200078e00ff */
[----:B------:R3:W-:Y:S06]  /*1290*/  MEMBAR.ALL.CTA ;  /* 0x0000000000007992 */ /* 0x0007ec0000008000 */
[----:B---3--:R-:W3:Y:S02]  /*12a0*/  FENCE.VIEW.ASYNC.S ;  /* 0x00000000000073c6 */ /* 0x008ee40000000000 */
[----:B---3--:R-:W-:Y:S06]  /*12b0*/  BAR.SYNC.DEFER_BLOCKING 0x4, 0x20 ;  /* 0x0100800000007b1d */ /* 0x008fec0000010000 */
[----:B------:R2:W-:Y:S01]  /*12c0*/  SYNCS.ARRIVE.TRANS64.ART0 RZ, [R2+URZ+0x50], R11 ;  /* 0x0000500b02ff79a7 */ /* 0x0005e200085000ff */
[----:B------:R-:W3:Y:S02]  /*12d0*/  SYNCS.PHASECHK.TRANS64.TRYWAIT P0, [R3+URZ+0x60], R8 ;  /* 0x00006008030075a7 */ /* 0x000ee400080011ff */
[----:B--23--:R-:W-:Y:S05]  /*12e0*/  @!P0 BRA `(.L_x_23) ;  /* 0x0000003400d08947 */ /* 0x00cfea0003800000 */
.L_x_15:
[----:B------:R-:W-:-:S13]  /*12f0*/  ISETP.NE.AND P0, PT, R120, 0x5, PT ;  /* 0x000000057800780c */ /* 0x000fda0003f05270 */
[----:B------:R-:W-:Y:S05]  /*1300*/  @P0 BRA `(.L_x_24) ;  /* 0x0000000400f40947 */ /* 0x000fea0003800000 */
[----:B------:R-:W-:Y:S02]  /*1310*/  UMOV UR4, 0x400 ;  /* 0x0000040000047882 */ /* 0x000fe40000000000 */
[----:B------:R-:W-:-:S09]  /*1320*/  ULEA UR32, UR32, UR4, 0x18 ;  /* 0x0000000420207291 */ /* 0x000fd2000f8ec0ff */
[----:B------:R-:W3:Y:S02]  /*1330*/  SYNCS.PHASECHK.TRANS64.TRYWAIT P0, [UR32+0x50], RZ ;  /* 0x000050ffff0075a7 */ /* 0x000ee40008001120 */
[----:B---3--:R-:W-:Y:S05]  /*1340*/  @!P0 BRA `(.L_x_25) ;  /* 0x0000003400d08947 */ /* 0x008fea0003800000 */
.L_x_75:
[----:B------:R-:W4:Y:S01]  /*1350*/  LDS.128 R4, [UR32+0x37c10] ;  /* 0x037c1020ff047984 */ /* 0x000f220008000c00 */
[----:B---3--:R-:W-:Y:S01]  /*1360*/  HFMA2 R0, -RZ, RZ, 0, 5.9604644775390625e-08 ;  /* 0x00000001ff007431 */ /* 0x008fe200000001ff */
[----:B------:R-:W-:Y:S01]  /*1370*/  UMOV UR35, 0x1 ;  /* 0x0000000100237882 */ /* 0x000fe20000000000 */
[----:B------:R-:W-:Y:S01]  /*1380*/  UMOV UR34, URZ ;  /* 0x000000ff00227c82 */ /* 0x000fe20008000000 */
[----:B------:R3:W-:Y:S06]  /*1390*/  MEMBAR.ALL.CTA ;  /* 0x0000000000007992 */ /* 0x0007ec0000008000 */
[----:B---3--:R-:W3:Y:S02]  /*13a0*/  FENCE.VIEW.ASYNC.S ;  /* 0x00000000000073c6 */ /* 0x008ee40000000000 */
[----:B---3--:R3:W-:Y:S01]  /*13b0*/  SYNCS.ARRIVE.TRANS64.ART0 RZ, [UR32+0x60], R0 ;  /* 0x00006000ffff79a7 */ /* 0x0087e20008500020 */
[----:B----4-:R-:W-:-:S13]  /*13c0*/  ISETP.NE.AND P0, PT, R7, 0x1, PT ;  /* 0x000000010700780c */ /* 0x010fda0003f05270 */
[----:B---3--:R-:W-:Y:S05]  /*13d0*/  @P0 BRA `(.L_x_26) ;  /* 0x0000000400700947 */ /* 0x008fea0003800000 */
[----:B------:R-:W3:Y:S01]  /*13e0*/  LDCU.64 UR4, c[0x0][0x348] ;  /* 0x00006900ff0477ac */ /* 0x000ee20008000a00 */
[----:B------:R-:W-:Y:S01]  /*13f0*/  R2UR UR12, R5 ;  /* 0x00000000050c72ca */ /* 0x000fe200000e0000 */
[----:B------:R-:W-:Y:S01]  /*1400*/  IMAD.MOV.U32 R8, RZ, RZ, 0x1 ;  /* 0x00000001ff087424 */ /* 0x000fe200078e00ff */
[----:B------:R-:W-:Y:S01]  /*1410*/  R2UR UR20, R4 ;  /* 0x00000000041472ca */ /* 0x000fe200000e0000 */
[----:B------:R-:W-:Y:S01]  /*1420*/  IMAD.MOV.U32 R2, RZ, RZ, RZ ;  /* 0x000000ffff027224 */ /* 0x000fe200078e00ff */
[----:B------:R-:W-:Y:S01]  /*1430*/  R2UR UR28, R6 ;  /* 0x00000000061c72ca */ /* 0x000fe200000e0000 */
[----:B------:R-:W-:Y:S01]  /*1440*/  UMOV UR35, 0x1 ;  /* 0x0000000100237882 */ /* 0x000fe20000000000 */
[----:B------:R-:W-:Y:S01]  /*1450*/  UMOV UR34, URZ ;  /* 0x000000ff00227c82 */ /* 0x000fe20008000000 */
[----:B------:R-:W-:Y:S01]  /*1460*/  UMOV UR18, URZ ;  /* 0x000000ff00127c82 */ /* 0x000fe20008000000 */
[----:B------:R-:W-:Y:S01]  /*1470*/  UMOV UR10, URZ ;  /* 0x000000ff000a7c82 */ /* 0x000fe20008000000 */
[----:B---3--:R-:W-:-:S02]  /*1480*/  UIADD3 UR42, UP3, UPT, UR4, 0x40, URZ ;  /* 0x00000040042a7890 */ /* 0x008fc4000ff7e0ff */
[----:B------:R-:W-:Y:S02]  /*1490*/  UIADD3 UR40, UP2, UPT, UR4, 0xc0, URZ ;  /* 0x000000c004287890 */ /* 0x000fe4000ff5e0ff */
[----:B------:R-:W-:Y:S02]  /*14a0*/  UIADD3 UR38, UP1, UPT, UR4, 0x140, URZ ;  /* 0x0000014004267890 */ /* 0x000fe4000ff3e0ff */
[----:B------:R-:W-:Y:S02]  /*14b0*/  UIADD3 UR36, UP0, UPT, UR4, 0x1c0, URZ ;  /* 0x000001c004247890 */ /* 0x000fe4000ff1e0ff */
[----:B------:R-:W-:Y:S02]  /*14c0*/  UIADD3.X UR43, UPT, UPT, URZ, UR5, URZ, UP3, !UPT ;  /* 0x00000005ff2b7290 */ /* 0x000fe40009ffe4ff */
[----:B------:R-:W-:Y:S02]  /*14d0*/  UIADD3.X UR41, UPT, UPT, URZ, UR5, URZ, UP2, !UPT ;  /* 0x00000005ff297290 */ /* 0x000fe400097fe4ff */
[----:B------:R-:W-:-:S02]  /*14e0*/  UIADD3.X UR39, UPT, UPT, URZ, UR5, URZ, UP1, !UPT ;  /* 0x00000005ff277290 */ /* 0x000fc40008ffe4ff */
[----:B------:R-:W-:-:S12]  /*14f0*/  UIADD3.X UR37, UPT, UPT, URZ, UR5, URZ, UP0, !UPT ;  /* 0x00000005ff257290 */ /* 0x000fd800087fe4ff */
.L_x_31:
[----:B------:R-:W-:Y:S01]  /*1500*/  USHF.L.U32 UR4, UR35, 0x1f, URZ ;  /* 0x0000001f23047899 */ /* 0x000fe200080006ff */
[----:B------:R-:W-:Y:S01]  /*1510*/  HFMA2 R4, -RZ, RZ, 0, -16 ;  /* 0x0000cc00ff047431 */ /* 0x000fe200000001ff */
[----:B------:R-:W-:Y:S02]  /*1520*/  ULEA UR5, UR34, UR32, 0x3 ;  /* 0x0000002022057291 */ /* 0x000fe4000f8e18ff */
[----:B------:R-:W-:Y:S02]  /*1530*/  ULEA UR27, UR12, UR15, 0x1 ;  /* 0x0000000f0c1b7291 */ /* 0x000fe4000f8e08ff */
[----:B--2---:R-:W-:Y:S01]  /*1540*/  MOV R3, UR4 ;  /* 0x0000000400037c02 */ /* 0x004fe20008000f00 */
[----:B------:R-:W-:Y:S02]  /*1550*/  USHF.L.U32 UR7, UR20, 0x7, URZ ;  /* 0x0000000714077899 */ /* 0x000fe400080006ff */
[----:B------:R-:W-:Y:S02]  /*1560*/  UIADD3 UR12, UPT, UPT, UR15, UR12, UR12 ;  /* 0x0000000c0f0c7290 */ /* 0x000fe4000fffe00c */
[----:B------:R2:W3:Y:S01]  /*1570*/  SYNCS.PHASECHK.TRANS64.TRYWAIT P2, [UR5+0x20], R3 ;  /* 0x00002003ff0075a7 */ /* 0x0004e20008041105 */
[----:B------:R-:W-:Y:S01]  /*1580*/  USHF.L.U32 UR27, UR27, 0x7, URZ ;  /* 0x000000071b1b7899 */ /* 0x000fe200080006ff */
[----:B------:R-:W-:-:S11]  /*1590*/  UMOV UR33, URZ ;  /* 0x000000ff00217c82 */ /* 0x000fd60008000000 */
.L_x_29:
[----:B----4-:R-:W-:Y:S02]  /*15a0*/  USHF.L.U32 UR6, UR33, 0x7, URZ ;  /* 0x0000000721067899 */ /* 0x010fe400080006ff */
[----:B------:R-:W-:Y:S02]  /*15b0*/  ULEA UR5, UR34, UR32, 0x3 ;  /* 0x0000002022057291 */ /* 0x000fe4000f8e18ff */
[----:B------:R-:W-:Y:S02]  /*15c0*/  ULEA UR8, UR34, UR15, 0x1 ;  /* 0x0000000f22087291 */ /* 0x000fe4000f8e08ff */
[----:B------:R-:W-:Y:S02]  /*15d0*/  ULEA UR4, UR34, UR32, 0xe ;  /* 0x0000002022047291 */ /* 0x000fe4000f8e70ff */
[----:B------:R-:W-:Y:S02]  /*15e0*/  ULEA UR16, UR34, UR32, 0xa ;  /* 0x0000002022107291 */ /* 0x000fe4000f8e50ff */
[----:B------:R-:W-:-:S02]  /*15f0*/  UIADD3 UR30, UPT, UPT, UR34, 0x1, URZ ;  /* 0x00000001221e7890 */ /* 0x000fc4000fffe0ff */
[----:B------:R-:W-:Y:S02]  /*1600*/  ULEA UR24, UR8, UR32, 0xe ;  /* 0x0000002008187291 */ /* 0x000fe4000f8e70ff */
[----:B------:R-:W-:Y:S02]  /*1610*/  UISETP.GT.U32.AND UP0, UPT, UR33, 0x1e, UPT ;  /* 0x0000001e2100788c */ /* 0x000fe4000bf04070 */
[----:B------:R-:W-:Y:S02]  /*1620*/  UIADD3 UR19, UPT, UPT, UR33, UR33, URZ ;  /* 0x0000002121137290 */ /* 0x000fe4000fffe0ff */
[----:B------:R-:W-:Y:S02]  /*1630*/  ULEA UR8, UR8, UR32, 0xa ;  /* 0x0000002008087291 */ /* 0x000fe4000f8e50ff */
[----:B------:R-:W-:Y:S02]  /*1640*/  UIADD3 UR4, UPT, UPT, UR4, 0x4c00, URZ ;  /* 0x00004c0004047890 */ /* 0x000fe4000fffe0ff */
[----:B------:R-:W-:-:S02]  /*1650*/  UIADD3 UR16, UPT, UPT, UR16, 0x34c00, URZ ;  /* 0x00034c0010107890 */ /* 0x000fc4000fffe0ff */
[----:B------:R-:W-:Y:S01]  /*1660*/  UISETP.NE.AND UP1, UPT, UR30, 0x4, UPT ;  /* 0x000000041e00788c */ /* 0x000fe2000bf25270 */
[----:B------:R-:W-:Y:S01]  /*1670*/  UMOV UR29, 0x30000 ;  /* 0x00030000001d7882 */ /* 0x000fe20000000000 */
[----:B------:R-:W-:Y:S01]  /*1680*/  UMOV UR13, UR28 ;  /* 0x0000001c000d7c82 */ /* 0x000fe20008000000 */
[----:B------:R-:W-:Y:S01]  /*1690*/  UMOV UR25, UR5 ;  /* 0x0000000500197c82 */ /* 0x000fe20008000000 */
[----:B------:R-:W-:Y:S01]  /*16a0*/  UMOV UR26, UR6 ;  /* 0x00000006001a7c82 */ /* 0x000fe20008000000 */
[----:B--23--:R-:W-:Y:S06]  /*16b0*/  @P2 BRA `(.L_x_27) ;  /* 0x0000000000102947 */ /* 0x00cfec0003800000 */
[----:B------:R-:W-:-:S06]  /*16c0*/  USHF.L.U32 UR9, UR35, 0x1f, URZ ;  /* 0x0000001f23097899 */ /* 0x000fcc00080006ff */
[----:B--2---:R-:W-:-:S04]  /*16d0*/  MOV R3, UR9 ;  /* 0x0000000900037c02 */ /* 0x004fc80008000f00 */
[----:B------:R-:W2:Y:S02]  /*16e0*/  SYNCS.PHASECHK.TRANS64.TRYWAIT P0, [UR5+0x20], R3 ;  /* 0x00002003ff0075a7 */ /* 0x000ea40008001105 */
[----:B--2---:R-:W-:Y:S05]  /*16f0*/  @!P0 BRA `(.L_x_28) ;  /* 0x0000003000fc8947 */ /* 0x004fea0003800000 */
.L_x_27:
[----:B------:R-:W-:Y:S02]  /*1700*/  ELECT P1, URZ, PT ;  /* 0x0000000000ff782f */ /* 0x000fe40003820000 */
[----:B------:R-:W-:Y:S01]  /*1710*/  PLOP3.LUT P0, PT, PT, PT, UP0, 0x80, 0x8 ;  /* 0x000000000008781c */ /* 0x000fe20003f0f008 */
[----:B------:R-:W-:Y:S01]  /*1720*/  USEL UR11, URZ, 0x1, UP1 ;  /* 0x00000001ff0b7887 */ /* 0x000fe20008800000 */
[----:B------:R-:W-:Y:S01]  /*1730*/  PLOP3.LUT P2, PT, PT, PT, PT, 0x80, 0x8 ;  /* 0x000000000008781c */ /* 0x000fe20003f4f070 */
[----:B------:R-:W-:Y:S02]  /*1740*/  USEL UR34, UR30, URZ, UP1 ;  /* 0x000000ff1e227287 */ /* 0x000fe40008800000 */
[----:B------:R-:W-:Y:S02]  /*1750*/  ULOP3.LUT UR35, UR35, UR11, URZ, 0x3c, !UPT ;  /* 0x0000000b23237292 */ /* 0x000fe4000f8e3cff */
[----:B------:R-:W-:Y:S02]  /*1760*/  UIADD3 UR24, UPT, UPT, UR24, 0x14c00, URZ ;  /* 0x00014c0018187890 */ /* 0x000fe4000fffe0ff */
[----:B------:R-:W-:-:S02]  /*1770*/  UIADD3 UR8, UPT, UPT, UR8, 0x35c00, URZ ;  /* 0x00035c0008087890 */ /* 0x000fc4000fffe0ff */
[----:B------:R-:W-:Y:S01]  /*1780*/  @!UP0 USHF.L.U32 UR30, UR35, 0x1f, URZ ;  /* 0x0000001f231e8899 */ /* 0x000fe200080006ff */
[----:B------:R4:W-:Y:S01]  /*1790*/  @P1 SYNCS.ARRIVE.TRANS64 RZ, [UR5], R4 ;  /* 0x00000004ffff19a7 */ /* 0x0009e20008000005 */
[----:B------:R-:W-:Y:S01]  /*17a0*/  @!UP0 ULEA UR31, UR34, UR32, 0x3 ;  /* 0x00000020221f8291 */ /* 0x000fe2000f8e18ff */
[----:B------:R4:W-:Y:S01]  /*17b0*/  UTMALDG.2D [UR4], [UR42], desc[URZ] ;  /* 0x0000ff042a0075b4 */ /* 0x0009e20008009000 */
[----:B------:R-:W-:Y:S01]  /*17c0*/  UMOV UR17, UR5 ;  /* 0x0000000500117c82 */ /* 0x000fe20008000000 */
[----:B------:R-:W-:Y:S01]  /*17d0*/  UMOV UR9, UR5 ;  /* 0x0000000500097c82 */ /* 0x000fe20008000000 */
[----:B--2---:R-:W-:Y:S01]  /*17e0*/  IMAD.U32 R3, RZ, RZ, UR30 ;  /* 0x0000001eff037e24 */ /* 0x004fe2000f8e00ff */
[----:B------:R-:W-:Y:S01]  /*17f0*/  UMOV UR11, UR19 ;  /* 0x00000013000b7c82 */ /* 0x000fe20008000000 */
[----:B------:R-:W-:Y:S01]  /*1800*/  UIADD3 UR33, UPT, UPT, UR33, 0x1, URZ ;  /* 0x0000000121217890 */ /* 0x000fe2000fffe0ff */
[----:B------:R4:W-:Y:S03]  /*1810*/  UTMALDG.3D.MULTICAST [UR24], [UR40], UR29, desc[URZ] ;  /* 0x0000ff18280073b4 */ /* 0x0009e6000801181d */
[----:B------:R-:W-:Y:S01]  /*1820*/  UISETP.NE.AND UP0, UPT, UR33, 0x20, UPT ;  /* 0x000000202100788c */ /* 0x000fe2000bf05270 */
[----:B------:R4:W-:Y:S01]  /*1830*/  UTMALDG.3D [UR16], [UR38], desc[URZ] ;  /* 0x0000ff10260075b4 */ /* 0x0009e20008011000 */
[----:B------:R4:W-:Y:S01]  /*1840*/  UTMALDG.4D.MULTICAST [UR8], [UR36], UR29, desc[URZ] ;  /* 0x0000ff08240073b4 */ /* 0x0009e2000801981d */
[----:B------:R4:W2:Y:S06]  /*1850*/  @!P0 SYNCS.PHASECHK.TRANS64.TRYWAIT P2, [UR31+0x20], R3 ;  /* 0x00002003ff0085a7 */ /* 0x0008ac000804111f */
[----:B------:R-:W-:Y:S05]  /*1860*/  BRA.U UP0, `(.L_x_29) ;  /* 0xfffffffd004c7547 */ /* 0x000fea000b83ffff */
[----:B----4-:R-:W-:Y:S02]  /*1870*/  LEA R3, R8, UR32, 0x3 ;  /* 0x0000002008037c11 */ /* 0x010fe4000f8e18ff */
[----:B------:R-:W-:-:S04]  /*1880*/  SHF.L.U32 R4, R2, 0x1f, RZ ;  /* 0x0000001f02047819 */ /* 0x000fc800000006ff */
[----:B------:R-:W3:Y:S02]  /*1890*/  SYNCS.PHASECHK.TRANS64.TRYWAIT P0, [R3+URZ+0x50], R4 ;  /* 0x00005004030075a7 */ /* 0x000ee400080011ff */
[----:B---3--:R-:W-:Y:S05]  /*18a0*/  @!P0 BRA `(.L_x_30) ;  /* 0x0000003000b08947 */ /* 0x008fea0003800000 */
.L_x_78:
[C---:B------:R-:W-:Y:S01]  /*18b0*/  LEA R4, R8.reuse, UR32, 0x4 ;  /* 0x0000002008047c11 */ /* 0x040fe2000f8e20ff */
[----:B------:R-:W-:-:S05]  /*18c0*/  VIADD R8, R8, 0x1 ;  /* 0x0000000108087836 */ /* 0x000fca0000000000 */
[----:B---3--:R-:W3:Y:S01]  /*18d0*/  LDS.128 R4, [R4+0x37c10] ;  /* 0x037c100004047984 */ /* 0x008ee20000000c00 */
[C---:B------:R-:W-:Y:S01]  /*18e0*/  ISETP.NE.AND P1, PT, R8.reuse, 0x2, PT ;  /* 0x000000020800780c */ /* 0x040fe20003f25270 */
[----:B------:R4:W-:Y:S06]  /*18f0*/  MEMBAR.ALL.CTA ;  /* 0x0000000000007992 */ /* 0x0009ec0000008000 */
[----:B----4-:R-:W4:Y:S01]  /*1900*/  FENCE.VIEW.ASYNC.S ;  /* 0x00000000000073c6 */ /* 0x010f220000000000 */
[----:B------:R-:W-:Y:S01]  /*1910*/  SEL R8, R8, RZ, P1 ;  /* 0x000000ff08087207 */ /* 0x000fe20000800000 */
[----:B----4-:R4:W-:Y:S01]  /*1920*/  SYNCS.ARRIVE.TRANS64.ART0 RZ, [R3+URZ+0x60], R0 ;  /* 0x0000600003ff79a7 */ /* 0x0109e200085000ff */
[----:B---3--:R-:W-:-:S02]  /*1930*/  ISETP.NE.AND P0, PT, R7, 0x1, PT ;  /* 0x000000010700780c */ /* 0x008fc40003f05270 */
[----:B------:R-:W-:Y:S02]  /*1940*/  R2UR UR12, R5 ;  /* 0x00000000050c72ca */ /* 0x000fe400000e0000 */
[----:B------:R-:W-:Y:S02]  /*1950*/  R2UR UR20, R4 ;  /* 0x00000000041472ca */ /* 0x000fe400000e0000 */
[----:B------:R-:W-:Y:S02]  /*1960*/  R2UR UR28, R6 ;  /* 0x00000000061c72ca */ /* 0x000fe400000e0000 */
[----:B----4-:R-:W-:-:S04]  /*1970*/  SEL R3, RZ, 0x1, P1 ;  /* 0x00000001ff037807 */ /* 0x010fc80000800000 */
[----:B------:R-:W-:Y:S01]  /*1980*/  LOP3.LUT R2, R2, R3, RZ, 0x3c, !PT ;  /* 0x0000000302027212 */ /* 0x000fe200078e3cff */
[----:B------:R-:W-:Y:S08]  /*1990*/  @!P0 BRA `(.L_x_31) ;  /* 0xfffffff800d88947 */ /* 0x000ff0000383ffff */
.L_x_26:
[----:B------:R-:W-:Y:S02]  /*19a0*/  UISETP.NE.AND UP0, UPT, UR34, 0x3, UPT ;  /* 0x000000032200788c */ /* 0x000fe4000bf05270 */
[----:B------:R-:W-:-:S04]  /*19b0*/  UIADD3 UR5, UPT, UPT, UR34, 0x2, URZ ;  /* 0x0000000222057890 */ /* 0x000fc8000fffe0ff */
[----:B------:R-:W-:-:S04]  /*19c0*/  USEL UR5, UR5, 0x1, UP0 ;  /* 0x0000000105057887 */ /* 0x000fc80008000000 */
[----:B------:R-:W-:Y:S02]  /*19d0*/  UISETP.NE.AND UP0, UPT, UR5, 0x4, UPT ;  /* 0x000000040500788c */ /* 0x000fe4000bf05270 */
[----:B------:R-:W-:Y:S02]  /*19e0*/  UIADD3 UR5, UPT, UPT, UR5, 0x1, URZ ;  /* 0x0000000105057890 */ /* 0x000fe4000fffe0ff */
[----:B------:R-:W-:Y:S02]  /*19f0*/  UISETP.EQ.XOR UP1, UPT, UR34, 0x3, !UP0 ;  /* 0x000000032200788c */ /* 0x000fe4000c722a70 */
[----:B------:R-:W-:-:S04]  /*1a00*/  USEL UR5, UR5, 0x1, UP0 ;  /* 0x0000000105057887 */ /* 0x000fc80008000000 */
[----:B------:R-:W-:Y:S02]  /*1a10*/  UISETP.EQ.XOR UP1, UPT, UR5, 0x4, UP1 ;  /* 0x000000040500788c */ /* 0x000fe40008f22a70 */
[----:B------:R-:W-:Y:S02]  /*1a20*/  UISETP.NE.AND UP0, UPT, UR5, 0x4, UPT ;  /* 0x000000040500788c */ /* 0x000fe4000bf05270 */
[----:B------:R-:W-:Y:S02]  /*1a30*/  USEL UR4, URZ, 0x1, !UP1 ;  /* 0x00000001ff047887 */ /* 0x000fe4000c800000 */
[----:B------:R-:W-:Y:S02]  /*1a40*/  USEL UR5, UR5, URZ, UP0 ;  /* 0x000000ff05057287 */ /* 0x000fe40008000000 */
[----:B------:R-:W-:Y:S02]  /*1a50*/  ULOP3.LUT UR4, UR35, UR4, URZ, 0x3c, !UPT ;  /* 0x0000000423047292 */ /* 0x000fe4000f8e3cff */
[----:B------:R-:W-:-:S02]  /*1a60*/  ULEA UR5, UR5, UR32, 0x3 ;  /* 0x0000002005057291 */ /* 0x000fc4000f8e18ff */
[----:B------:R-:W-:-:S06]  /*1a70*/  USHF.L.U32 UR4, UR4, 0x1f, URZ ;  /* 0x0000001f04047899 */ /* 0x000fcc00080006ff */
[----:B------:R-:W-:-:S04]  /*1a80*/  MOV R0, UR4 ;  /* 0x0000000400007c02 */ /* 0x000fc80008000f00 */
[----:B------:R-:W3:Y:S02]  /*1a90*/  SYNCS.PHASECHK.TRANS64.TRYWAIT P0, [UR5+0x20], R0 ;  /* 0x00002000ff0075a7 */ /* 0x000ee40008001105 */
[----:B---3--:R-:W-:Y:S05]  /*1aa0*/  @!P0 BRA `(.L_x_32) ;  /* 0x0000003000488947 */ /* 0x008fea0003800000 */
.L_x_80:
[----:B------:R-:W-:-:S13]  /*1ab0*/  ELECT P0, URZ, PT ;  /* 0x0000000000ff782f */ /* 0x000fda0003800000 */
[----:B--2---:R-:W-:-:S04]  /*1ac0*/  @P0 MOV R0, 0xcc00 ;  /* 0x0000cc0000000802 */ /* 0x004fc80000000f00 */
[----:B------:R3:W-:Y:S03]  /*1ad0*/  @P0 SYNCS.ARRIVE.TRANS64 RZ, [UR5], R0 ;  /* 0x00000000ffff09a7 */ /* 0x0007e60008000005 */
.L_x_24:
[----:B------:R-:W-:-:S13]  /*1ae0*/  ISETP.NE.AND P0, PT, R120, 0x4, PT ;  /* 0x000000047800780c */ /* 0x000fda0003f05270 */
[----:B------:R-:W-:Y:S05]  /*1af0*/  @P0 BRA `(.L_x_33) ;  /* 0x0000000800d80947 */ /* 0x000fea0003800000 */
[----:B------:R-:W4:Y:S08]  /*1b00*/  S2UR UR12, SR_CgaCtaId ;  /* 0x00000000000c79c3 */ /* 0x000f300000008800 */
[----:B------:R-:W-:Y:S06]  /*1b10*/  BAR.SYNC.DEFER_BLOCKING 0x3, 0xa0 ;  /* 0x00c2800000007b1d */ /* 0x000fec0000010000 */
[----:B------:R-:W-:-:S02]  /*1b20*/  UMOV UR4, 0x400 ;  /* 0x0000040000047882 */ /* 0x000fc40000000000 */
[----:B----4-:R-:W-:-:S09]  /*1b30*/  ULEA UR12, UR12, UR4, 0x18 ;  /* 0x000000040c0c7291 */ /* 0x010fd2000f8ec0ff */
[----:B---3--:R-:W3:Y:S01]  /*1b40*/  LDS R0, [UR12+0x78] ;  /* 0x0000780cff007984 */ /* 0x008ee20008000800 */
[----:B------:R-:W4:Y:S02]  /*1b50*/  SYNCS.PHASECHK.TRANS64.TRYWAIT P0, [UR12+0x50], RZ ;  /* 0x000050ffff0075a7 */ /* 0x000f24000800110c */
[----:B---34-:R-:W-:Y:S05]  /*1b60*/  @!P0 BRA `(.L_x_34) ;  /* 0x0000003000388947 */ /* 0x018fea0003800000 */
.L_x_82:
[----:B--2---:R-:W2:Y:S01]  /*1b70*/  LDS R3, [UR12+0x37c1c] ;  /* 0x037c1c0cff037984 */ /* 0x004ea20008000800 */
[----:B---3--:R-:W-:Y:S01]  /*1b80*/  IMAD.MOV.U32 R2, RZ, RZ, 0x1 ;  /* 0x00000001ff027424 */ /* 0x008fe200078e00ff */
[----:B------:R-:W-:Y:S01]  /*1b90*/  R2UR UR36, R0 ;  /* 0x00000000002472ca */ /* 0x000fe200000e0000 */
[----:B------:R-:W-:Y:S01]  /*1ba0*/  UMOV UR35, 0x1 ;  /* 0x0000000100237882 */ /* 0x000fe20000000000 */
[----:B------:R3:W-:Y:S06]  /*1bb0*/  MEMBAR.ALL.CTA ;  /* 0x0000000000007992 */ /* 0x0007ec0000008000 */
[----:B---3--:R-:W3:Y:S02]  /*1bc0*/  FENCE.VIEW.ASYNC.S ;  /* 0x00000000000073c6 */ /* 0x008ee40000000000 */
[----:B---3--:R3:W-:Y:S01]  /*1bd0*/  SYNCS.ARRIVE.TRANS64.ART0 RZ, [UR12+0x60], R2 ;  /* 0x00006002ffff79a7 */ /* 0x0087e2000850000c */
[----:B--2---:R-:W-:-:S13]  /*1be0*/  ISETP.NE.AND P0, PT, R3, 0x1, PT ;  /* 0x000000010300780c */ /* 0x004fda0003f05270 */
[----:B---3--:R-:W-:Y:S05]  /*1bf0*/  @P0 BRA `(.L_x_35) ;  /* 0x0000000800800947 */ /* 0x008fea0003800000 */
[----:B------:R-:W-:Y:S01]  /*1c00*/  UIADD3 UR10, UPT, UPT, UR36, 0x1d0, URZ ;  /* 0x000001d0240a7890 */ /* 0x000fe2000fffe0ff */
[----:B------:R-:W-:Y:S01]  /*1c10*/  HFMA2 R6, -RZ, RZ, 0, 5.9604644775390625e-08 ;  /* 0x00000001ff067431 */ /* 0x000fe200000001ff */
[----:B------:R-:W-:Y:S01]  /*1c20*/  UIADD3 UR8, UPT, UPT, UR36, 0x1d4, URZ ;  /* 0x000001d424087890 */ /* 0x000fe2000fffe0ff */
[----:B------:R-:W-:Y:S01]  /*1c30*/  MOV R5, RZ ;  /* 0x000000ff00057202 */ /* 0x000fe20000000f00 */
[----:B------:R-:W-:Y:S02]  /*1c40*/  UIADD3 UR6, UPT, UPT, UR36, -0x7ffffe30, URZ ;  /* 0x800001d024067890 */ /* 0x000fe4000fffe0ff */
[----:B------:R-:W-:Y:S02]  /*1c50*/  UIADD3 UR4, UPT, UPT, UR36, -0x7ffffe2c, URZ ;  /* 0x800001d424047890 */ /* 0x000fe4000fffe0ff */
[----:B------:R-:W-:Y:S01]  /*1c60*/  UIADD3 UR13, UPT, UPT, UR12, 0x4c00, URZ ;  /* 0x00004c000c0d7890 */ /* 0x000fe2000fffe0ff */
[----:B------:R-:W-:Y:S01]  /*1c70*/  UMOV UR32, 0x8c02000 ;  /* 0x08c0200000207882 */ /* 0x000fe20000000000 */
[----:B------:R-:W-:-:S02]  /*1c80*/  UIADD3 UR11, UPT, UPT, UR36, 0x1e0, URZ ;  /* 0x000001e0240b7890 */ /* 0x000fc4000fffe0ff */
[----:B------:R-:W-:Y:S02]  /*1c90*/  UIADD3 UR9, UPT, UPT, UR36, 0x1e8, URZ ;  /* 0x000001e824097890 */ /* 0x000fe4000fffe0ff */
[----:B------:R-:W-:Y:S02]  /*1ca0*/  UIADD3 UR7, UPT, UPT, UR36, -0x7ffffe20, URZ ;  /* 0x800001e024077890 */ /* 0x000fe4000fffe0ff */
[----:B------:R-:W-:Y:S02]  /*1cb0*/  UIADD3 UR5, UPT, UPT, UR36, -0x7ffffe18, URZ ;  /* 0x800001e824057890 */ /* 0x000fe4000fffe0ff */
[----:B------:R-:W-:Y:S02]  /*1cc0*/  USHF.R.U32.HI UR31, URZ, 0x1, UR10 ;  /* 0x00000001ff1f7899 */ /* 0x000fe4000801160a */
[----:B------:R-:W-:Y:S02]  /*1cd0*/  USHF.R.U32.HI UR28, URZ, 0x1, UR6 ;  /* 0x00000001ff1c7899 */ /* 0x000fe40008011606 */
[----:B------:R-:W-:-:S02]  /*1ce0*/  USHF.R.U32.HI UR18, URZ, 0x1, UR8 ;  /* 0x00000001ff127899 */ /* 0x000fc40008011608 */
[----:B------:R-:W-:Y:S02]  /*1cf0*/  USHF.R.U32.HI UR16, URZ, 0x1, UR4 ;  /* 0x00000001ff107899 */ /* 0x000fe40008011604 */
[----:B------:R-:W-:Y:S02]  /*1d00*/  UIADD3 UR19, UPT, UPT, UR12, 0x35c00, URZ ;  /* 0x00035c000c137890 */ /* 0x000fe4000fffe0ff */
[----:B------:R-:W-:Y:S02]  /*1d10*/  UIADD3 UR20, UPT, UPT, UR12, 0x34c00, URZ ;  /* 0x00034c000c147890 */ /* 0x000fe4000fffe0ff */
[----:B------:R-:W-:Y:S02]  /*1d20*/  UIADD3 UR24, UPT, UPT, UR12, 0x14c00, URZ ;  /* 0x00014c000c187890 */ /* 0x000fe4000fffe0ff */
[----:B------:R-:W-:Y:S02]  /*1d30*/  ULOP3.LUT UR29, UR21, 0x3, URZ, 0xfc, !UPT ;  /* 0x00000003151d7892 */ /* 0x000fe4000f8efcff */
[----:B------:R-:W-:-:S02]  /*1d40*/  USEL UR38, URZ, 0x4000, UP6 ;  /* 0x00004000ff267887 */ /* 0x000fc4000b000000 */
[----:B------:R-:W-:Y:S02]  /*1d50*/  ULOP3.LUT UR26, UR21, 0xffff, URZ, 0xc0, !UPT ;  /* 0x0000ffff151a7892 */ /* 0x000fe4000f8ec0ff */
[----:B------:R-:W-:Y:S02]  /*1d60*/  USEL UR32, UR32, 0x8c00000, !UP5 ;  /* 0x08c0000020207887 */ /* 0x000fe4000e800000 */
[----:B------:R-:W-:Y:S02]  /*1d70*/  USHF.R.U32.HI UR21, URZ, 0x4, UR13 ;  /* 0x00000004ff157899 */ /* 0x000fe4000801160d */
[----:B------:R-:W-:Y:S02]  /*1d80*/  USHF.R.U32.HI UR30, URZ, 0x1a, UR11 ;  /* 0x0000001aff1e7899 */ /* 0x000fe4000801160b */
[----:B------:R-:W-:Y:S02]  /*1d90*/  USHF.R.U32.HI UR25, URZ, 0x1a, UR7 ;  /* 0x0000001aff197899 */ /* 0x000fe40008011607 */
[----:B------:R-:W-:-:S02]  /*1da0*/  USHF.R.U32.HI UR17, URZ, 0x1a, UR9 ;  /* 0x0000001aff117899 */ /* 0x000fc40008011609 */
[----:B------:R-:W-:Y:S02]  /*1db0*/  USHF.R.U32.HI UR13, URZ, 0x1a, UR5 ;  /* 0x0000001aff0d7899 */ /* 0x000fe40008011605 */
[----:B------:R-:W-:Y:S02]  /*1dc0*/  ULOP3.LUT UR31, UR31, 0x60000000, URZ, 0xc0, !UPT ;  /* 0x600000001f1f7892 */ /* 0x000fe4000f8ec0ff */
[----:B------:R-:W-:Y:S02]  /*1dd0*/  ULOP3.LUT UR28, UR28, 0x60000000, URZ, 0xc0, !UPT ;  /* 0x600000001c1c7892 */ /* 0x000fe4000f8ec0ff */
[----:B------:R-:W-:Y:S02]  /*1de0*/  ULOP3.LUT UR18, UR18, 0x60000000, URZ, 0xc0, !UPT ;  /* 0x6000000012127892 */ /* 0x000fe4000f8ec0ff */
[----:B------:R-:W-:Y:S02]  /*1df0*/  ULOP3.LUT UR16, UR16, 0x60000000, URZ, 0xc0, !UPT ;  /* 0x6000000010107892 */ /* 0x000fe4000f8ec0ff */
[----:B------:R-:W-:-:S02]  /*1e00*/  USHF.R.U32.HI UR19, URZ, 0x4, UR19 ;  /* 0x00000004ff137899 */ /* 0x000fc40008011613 */
[----:B------:R-:W-:Y:S02]  /*1e10*/  USHF.R.U32.HI UR20, URZ, 0x4, UR20 ;  /* 0x00000004ff147899 */ /* 0x000fe40008011614 */
[----:B------:R-:W-:Y:S02]  /*1e20*/  USHF.R.U32.HI UR24, URZ, 0x4, UR24 ;  /* 0x00000004ff187899 */ /* 0x000fe40008011618 */
[----:B------:R-:W-:Y:S02]  /*1e30*/  UIADD3 UR38, UPT, UPT, UR38, UR32, URZ ;  /* 0x0000002026267290 */ /* 0x000fe4000fffe0ff */
[----:B------:R-:W-:Y:S02]  /*1e40*/  ULOP3.LUT UR30, UR31, 0x30, UR30, 0xf8, !UPT ;  /* 0x000000301f1e7892 */ /* 0x000fe4000f8ef81e */
[----:B------:R-:W-:Y:S02]  /*1e50*/  ULOP3.LUT UR25, UR28, 0x30, UR25, 0xf8, !UPT ;  /* 0x000000301c197892 */ /* 0x000fe4000f8ef819 */
[----:B------:R-:W-:-:S02]  /*1e60*/  ULOP3.LUT UR17, UR18, 0x30, UR17, 0xf8, !UPT ;  /* 0x0000003012117892 */ /* 0x000fc4000f8ef811 */
[----:B------:R-:W-:Y:S02]  /*1e70*/  ULOP3.LUT UR13, UR16, 0x30, UR13, 0xf8, !UPT ;  /* 0x00000030100d7892 */ /* 0x000fe4000f8ef80d */
[----:B------:R-:W-:Y:S02]  /*1e80*/  ULOP3.LUT UR19, UR19, 0x3fc0, URZ, 0xc0, !UPT ;  /* 0x00003fc013137892 */ /* 0x000fe4000f8ec0ff */
[----:B------:R-:W-:Y:S02]  /*1e90*/  ULOP3.LUT UR20, UR20, 0x3fc0, URZ, 0xc0, !UPT ;  /* 0x00003fc014147892 */ /* 0x000fe4000f8ec0ff */
[----:B------:R-:W-:Y:S02]  /*1ea0*/  ULOP3.LUT UR21, UR21, 0x3fc0, URZ, 0xc0, !UPT ;  /* 0x00003fc015157892 */ /* 0x000fe4000f8ec0ff */
[----:B------:R-:W-:Y:S02]  /*1eb0*/  ULOP3.LUT UR24, UR24, 0x3fc0, URZ, 0xc0, !UPT ;  /* 0x00003fc018187892 */ /* 0x000fe4000f8ec0ff */
[----:B------:R-:W-:-:S02]  /*1ec0*/  ULOP3.LUT UR51, UR30, UR38, URZ, 0xfc, !UPT ;  /* 0x000000261e337292 */ /* 0x000fc4000f8efcff */
[----:B------:R-:W-:Y:S02]  /*1ed0*/  ULOP3.LUT UR45, UR25, UR38, URZ, 0xfc, !UPT ;  /* 0x00000026192d7292 */ /* 0x000fe4000f8efcff */
[----:B------:R-:W-:Y:S02]  /*1ee0*/  ULOP3.LUT UR41, UR17, UR38, URZ, 0xfc, !UPT ;  /* 0x0000002611297292 */ /* 0x000fe4000f8efcff */
[----:B------:R-:W-:Y:S02]  /*1ef0*/  ULOP3.LUT UR39, UR13, UR38, URZ, 0xfc, !UPT ;  /* 0x000000260d277292 */ /* 0x000fe4000f8efcff */
[----:B------:R-:W-:Y:S02]  /*1f00*/  UIADD3 UR27, UPT, UPT, UR12, 0x40, URZ ;  /* 0x000000400c1b7890 */ /* 0x000fe4000fffe0ff */
[----:B------:R-:W-:Y:S02]  /*1f10*/  ULOP3.LUT UR29, UR29, 0xffff, URZ, 0xc0, !UPT ;  /* 0x0000ffff1d1d7892 */ /* 0x000fe4000f8ec0ff */
[----:B------:R-:W-:-:S02]  /*1f20*/  ULOP3.LUT UR19, UR19, 0x10000, URZ, 0xfc, !UPT ;  /* 0x0001000013137892 */ /* 0x000fc4000f8efcff */
[----:B------:R-:W-:Y:S02]  /*1f30*/  ULOP3.LUT UR20, UR20, 0x10000, URZ, 0xfc, !UPT ;  /* 0x0001000014147892 */ /* 0x000fe4000f8efcff */
[----:B------:R-:W-:Y:S02]  /*1f40*/  ULOP3.LUT UR21, UR21, 0x10000, URZ, 0xfc, !UPT ;  /* 0x0001000015157892 */ /* 0x000fe4000f8efcff */
[----:B------:R-:W-:Y:S01]  /*1f50*/  ULOP3.LUT UR24, UR24, 0x10000, URZ, 0xfc, !UPT ;  /* 0x0001000018187892 */ /* 0x000fe2000f8efcff */
[----:B------:R-:W-:Y:S01]  /*1f60*/  UMOV UR35, 0x1 ;  /* 0x0000000100237882 */ /* 0x000fe20000000000 */
[----:B------:R-:W-:Y:S01]  /*1f70*/  UMOV UR34, URZ ;  /* 0x000000ff00227c82 */ /* 0x000fe20008000000 */
[----:B------:R-:W-:Y:S01]  /*1f80*/  UMOV UR33, URZ ;  /* 0x000000ff00217c82 */ /* 0x000fe20008000000 */
[----:B------:R-:W-:Y:S01]  /*1f90*/  UMOV UR50, URZ ;  /* 0x000000ff00327c82 */ /* 0x000fe20008000000 */
[----:B------:R-:W-:Y:S01]  /*1fa0*/  UMOV UR44, URZ ;  /* 0x000000ff002c7c82 */ /* 0x000fe20008000000 */
[----:B------:R-:W-:Y:S01]  /*1fb0*/  UMOV UR40, URZ ;  /* 0x000000ff00287c82 */ /* 0x000fe20008000000 */
[----:B------:R-:W-:-:S05]  /*1fc0*/  UMOV UR38, URZ ;  /* 0x000000ff00267c82 */ /* 0x000fca0008000000 */
.L_x_42:
[----:B------:R-:W-:Y:S02]  /*1fd0*/  USHF.L.U32 UR16, UR34, 0x1f, URZ ;  /* 0x0000001f22107899 */ /* 0x000fe400080006ff */
[----:B------:R-:W-:Y:S02]  /*1fe0*/  ULEA UR17, UR33, UR12, 0x3 ;  /* 0x0000000c21117291 */ /* 0x000fe4000f8e18ff */
[----:B------:R-:W-:Y:S02]  /*1ff0*/  USHF.L.U32 UR13, UR35, 0x1f, URZ ;  /* 0x0000001f230d7899 */ /* 0x000fe400080006ff */
[----:B--2---:R-:W-:Y:S01]  /*2000*/  MOV R3, UR16 ;  /* 0x0000001000037c02 */ /* 0x004fe20008000f00 */
[----:B------:R-:W-:Y:S02]  /*2010*/  ULOP3.LUT UR35, UR35, 0x1, URZ, 0x3c, !UPT ;  /* 0x0000000123237892 */ /* 0x000fe4000f8e3cff */
[----:B------:R-:W-:Y:S01]  /*2020*/  UPLOP3.LUT UP2, UPT, UPT, UPT, UPT, 0x40, 0x4 ;  /* 0x000000000004789c */ /* 0x000fe20003f4e870 */
[----:B------:R-:W-:Y:S01]  /*2030*/  MOV R0, UR13 ;  /* 0x0000000d00007c02 */ /* 0x000fe20008000f00 */
[----:B------:R2:W3:Y:S01]  /*2040*/  SYNCS.PHASECHK.TRANS64.TRYWAIT P1, [UR17], R3 ;  /* 0x00000003ff0075a7 */ /* 0x0004e20008021111 */
[----:B------:R-:W-:-:S02]  /*2050*/  UIMAD UR17, UR35, 0xd0, UR36 ;  /* 0x000000d0231178a4 */ /* 0x000fc4000f8e0224 */
[----:B------:R-:W4:Y:S02]  /*2060*/  SYNCS.PHASECHK.TRANS64.TRYWAIT P0, [UR12+0x48], R0 ;  /* 0x00004800ff0075a7 */ /* 0x000f24000800110c */
[----:B--234-:R-:W-:Y:S08]  /*2070*/  @P0 BRA `(.L_x_36) ;  /* 0x0000000000080947 */ /* 0x01cff00003800000 */
[----:B------:R-:W2:Y:S02]  /*2080*/  SYNCS.PHASECHK.TRANS64.TRYWAIT P0, [UR12+0x48], R0 ;  /* 0x00004800ff0075a7 */ /* 0x000ea4000800110c */
[----:B--2---:R-:W-:Y:S05]  /*2090*/  @!P0 BRA `(.L_x_37) ;  /* 0x0000002c00048947 */ /* 0x004fea0003800000 */
.L_x_36:
[----:B------:R-:W-:-:S05]  /*20a0*/  UMOV UR31, URZ ;  /* 0x000000ff001f7c82 */ /* 0x000fca0008000000 */
.L_x_40:
[----:B------:R-:W-:Y:S02]  /*20b0*/  UIADD3 UR25, UPT, UPT, UR33, 0x1, URZ ;  /* 0x0000000121197890 */ /* 0x000fe4000fffe0ff */
[----:B------:R-:W-:Y:S02]  /*20c0*/  UISETP.GT.U32.AND UP0, UPT, UR31, 0x1e, UPT ;  /* 0x0000001e1f00788c */ /* 0x000fe4000bf04070 */
[----:B---3--:R-:W-:Y:S02]  /*20d0*/  ULEA UR66, UR33, UR20, 0x6 ;  /* 0x0000001421427291 */ /* 0x008fe4000f8e30ff */
[----:B------:R-:W-:Y:S02]  /*20e0*/  ULEA UR62, UR33, UR19, 0x7 ;  /* 0x00000013213e7291 */ /* 0x000fe4000f8e38ff */
[----:B------:R-:W-:Y:S01]  /*20f0*/  ULEA UR54, UR33, UR24, 0xb ;  /* 0x0000001821367291 */ /* 0x000fe2000f8e58ff */
[----:B------:R-:W-:Y:S01]  /*2100*/  PLOP3.LUT P0, PT, PT, PT, UP0, 0x80, 0x8 ;  /* 0x000000000008781c */ /* 0x000fe20003f0f008 */
[----:B------:R-:W-:Y:S02]  /*2110*/  ULEA UR52, UR33, UR21, 0xa ;  /* 0x0000001521347291 */ /* 0x000fe4000f8e50ff */
[----:B------:R-:W-:Y:S02]  /*2120*/  ULEA UR13, UR33, UR12, 0x3 ;  /* 0x0000000c210d7291 */ /* 0x000fe4000f8e18ff */
[----:B------:R-:W-:Y:S02]  /*2130*/  UISETP.NE.AND UP1, UPT, UR25, 0x4, UPT ;  /* 0x000000041900788c */ /* 0x000fe4000bf25270 */
[----:B------:R-:W-:Y:S02]  /*2140*/  UIADD3 UR64, UPT, UPT, UR66, 0x20, URZ ;  /* 0x0000002042407890 */ /* 0x000fe4000fffe0ff */
        /* <DEDUP_REMOVED lines=10> */
[----:B------:R-:W-:Y:S02]  /*21f0*/  USEL UR28, URZ, 0x1, UP1 ;  /* 0x00000001ff1c7887 */ /* 0x000fe40008800000 */
[----:B------:R-:W-:Y:S01]  /*2200*/  USEL UR33, UR25, URZ, UP1 ;  /* 0x000000ff19217287 */ /* 0x000fe20008800000 */
[----:B------:R-:W-:Y:S01]  /*2210*/  UMOV UR67, 0x4008 ;  /* 0x0000400800437882 */ /* 0x000fe20000000000 */
        /* <DEDUP_REMOVED lines=10> */
[----:B----4-:R-:W-:Y:S05]  /*22c0*/  @P1 BRA `(.L_x_38) ;  /* 0x0000000000101947 */ /* 0x010fea0003800000 */
[----:B------:R-:W-:Y:S06]  /*22d0*/  USHF.L.U32 UR25, UR34, 0x1f, URZ ;  /* 0x0000001f22197899 */ /* 0x000fec00080006ff */
[----:B--2---:R-:W-:Y:S04]  /*22e0*/  MOV R0, UR25 ;  /* 0x0000001900007c02 */ /* 0x004fe80008000f00 */
[----:B------:R-:W2:Y:S02]  /*22f0*/  SYNCS.PHASECHK.TRANS64.TRYWAIT P1, [UR13], R0 ;  /* 0x00000000ff0075a7 */ /* 0x000ea4000802110d */
[----:B--2---:R-:W-:Y:S05]  /*2300*/  @!P1 BRA `(.L_x_39) ;  /* 0x0000002800889947 */ /* 0x004fea0003800000 */
.L_x_38:
[----:B------:R-:W-:Y:S01]  /*2310*/  ULOP3.LUT UR34, UR34, UR28, URZ, 0x3c, !UPT ;  /* 0x0000001c22227292 */ /* 0x000fe2000f8e3cff */
[----:B------:R-:W-:Y:S01]  /*2320*/  PLOP3.LUT P1, PT, PT, PT, PT, 0x80, 0x8 ;  /* 0x000000000008781c */ /* 0x000fe20003f2f070 */
[----:B------:R-:W-:Y:S01]  /*2330*/  UIADD3 UR31, UPT, UPT, UR31, 0x1, URZ ;  /* 0x000000011f1f7890 */ /* 0x000fe2000fffe0ff */
[----:B------:R3:W-:Y:S01]  /*2340*/  UTCCP.T.S.4x32dp128bit tmem[UR36+0x1d0], gdesc[UR66] ;  /* 0x0001d042240079e7 */ /* 0x0007e20009100000 */
[----:B------:R-:W-:Y:S01]  /*2350*/  UMOV UR70, UR16 ;  /* 0x0000001000467c82 */ /* 0x000fe20008000000 */
[----:B------:R-:W-:Y:S01]  /*2360*/  @!UP0 USHF.L.U32 UR13, UR34, 0x1f, URZ ;  /* 0x0000001f220d8899 */ /* 0x000fe200080006ff */
[----:B------:R3:W-:Y:S01]  /*2370*/  UTCCP.T.S.4x32dp128bit tmem[UR36+0x1d4], gdesc[UR64] ;  /* 0x0001d440240079e7 */ /* 0x0007e20009100000 */
[----:B------:R-:W-:Y:S01]  /*2380*/  @!UP0 ULEA UR16, UR33, UR12, 0x3 ;  /* 0x0000000c21108291 */ /* 0x000fe2000f8e18ff */
[----:B------:R3:W-:Y:S01]  /*2390*/  UTCCP.T.S.4x32dp128bit tmem[UR36+0x1e0], gdesc[UR62] ;  /* 0x0001e03e240079e7 */ /* 0x0007e20009100000 */
[----:B------:R3:W-:Y:S01]  /*23a0*/  UTCCP.T.S.4x32dp128bit tmem[UR36+0x1e4], gdesc[UR60] ;  /* 0x0001e43c240079e7 */ /* 0x0007e20009100000 */
[----:B------:R3:W-:Y:S01]  /*23b0*/  UTCCP.T.S.4x32dp128bit tmem[UR36+0x1e8], gdesc[UR58] ;  /* 0x0001e83a240079e7 */ /* 0x0007e20009100000 */
[----:B------:R3:W-:Y:S01]  /*23c0*/  UTCCP.T.S.4x32dp128bit tmem[UR36+0x1ec], gdesc[UR56] ;  /* 0x0001ec38240079e7 */ /* 0x0007e20009100000 */
[----:B------:R3:W-:Y:S01]  /*23d0*/  UTCQMMA gdesc[UR52], gdesc[UR54], tmem[UR17], tmem[UR50], idesc[UR51], tmem[UR10], UP2 ;  /* 0x000a323634007dea */ /* 0x0007e20009000311 */
[----:B------:R-:W-:Y:S01]  /*23e0*/  UMOV UR68, UR32 ;  /* 0x0000002000447c82 */ /* 0x000fe20008000000 */
[----:B------:R-:W-:Y:S01]  /*23f0*/  UMOV UR69, 0x40004040 ;  /* 0x4000404000457882 */ /* 0x000fe20000000000 */
[----:B--2---:R-:W-:Y:S01]  /*2400*/  MOV R0, UR13 ;  /* 0x0000000d00007c02 */ /* 0x004fe20008000f00 */
[----:B------:R3:W-:Y:S01]  /*2410*/  UTCQMMA gdesc[UR46], gdesc[UR48], tmem[UR17], tmem[UR44], idesc[UR45], tmem[UR6], UPT ;  /* 0x00062c302e007dea */ /* 0x0007e2000b800311 */
[----:B------:R-:W-:Y:S01]  /*2420*/  UMOV UR71, 0x40004040 ;  /* 0x4000404000477882 */ /* 0x000fe20000000000 */
[----:B------:R-:W-:Y:S01]  /*2430*/  UMOV UR72, UR18 ;  /* 0x0000001200487c82 */ /* 0x000fe20008000000 */
[----:B------:R-:W-:Y:S01]  /*2440*/  UMOV UR73, 0x40004040 ;  /* 0x4000404000497882 */ /* 0x000fe20000000000 */
[----:B------:R3:W-:Y:S01]  /*2450*/  UTCQMMA gdesc[UR68], gdesc[UR42], tmem[UR17], tmem[UR40], idesc[UR41], tmem[UR8], UPT ;  /* 0x0008282a44007dea */ /* 0x0007e2000b800311 */
[----:B------:R3:W-:Y:S01]  /*2460*/  UTCQMMA gdesc[UR72], gdesc[UR70], tmem[UR17], tmem[UR38], idesc[UR39], tmem[UR4], UPT ;  /* 0x0004264648007dea */ /* 0x0007e2000b800311 */
[----:B------:R3:W-:Y:S01]  /*2470*/  UTCBAR.MULTICAST [UR30], URZ, UR29 ;  /* 0x000000ff1e0073e9 */ /* 0x0007e2000800081d */
[----:B------:R3:W4:Y:S01]  /*2480*/  @!P0 SYNCS.PHASECHK.TRANS64.TRYWAIT P1, [UR16], R0 ;  /* 0x00000000ff0085a7 */ /* 0x0007220008021110 */
[----:B------:R-:W-:Y:S02]  /*2490*/  UISETP.NE.AND UP0, UPT, UR31, 0x20, UPT ;  /* 0x000000201f00788c */ /* 0x000fe4000bf05270 */
[----:B------:R-:W-:Y:S07]  /*24a0*/  UPLOP3.LUT UP2, UPT, UPT, UPT, UPT, 0x80, 0x8 ;  /* 0x000000000008789c */ /* 0x000fee0003f4f070 */
[----:B------:R-:W-:Y:S05]  /*24b0*/  BRA.U UP0, `(.L_x_40) ;  /* 0xfffffff900fc7547 */ /* 0x000fea000b83ffff */
[----:B------:R-:W-:Y:S01]  /*24c0*/  USHF.L.U32 UR13, UR35, 0x1f, URZ ;  /* 0x0000001f230d7899 */ /* 0x000fe200080006ff */
[----:B------:R-:W-:Y:S01]  /*24d0*/  LEA R3, R6, UR12, 0x3 ;  /* 0x0000000c06037c11 */ /* 0x000fe2000f8e18ff */
[----:B------:R2:W-:Y:S01]  /*24e0*/  UTCBAR.MULTICAST [UR27], URZ, UR26 ;  /* 0x000000ff1b0073e9 */ /* 0x0005e2000800081a */
[----:B------:R-:W-:-:S03]  /*24f0*/  SHF.L.U32 R4, R5, 0x1f, RZ ;  /* 0x0000001f05047819 */ /* 0x000fc600000006ff */
[----:B---3--:R-:W-:-:S04]  /*2500*/  IMAD.U32 R0, RZ, RZ, UR13 ;  /* 0x0000000dff007e24 */ /* 0x008fc8000f8e00ff */
[----:B------:R2:W-:Y:S01]  /*2510*/  SYNCS.PHASECHK.TRANS64.TRYWAIT PT, [UR12+0x48], R0 ;  /* 0x00004800ff0075a7 */ /* 0x0005e200080e110c */
[----:B------:R-:W3:Y:S02]  /*2520*/  SYNCS.PHASECHK.TRANS64.TRYWAIT P0, [R3+URZ+0x50], R4 ;  /* 0x00005004030075a7 */ /* 0x000ee400080011ff */
[----:B--23--:R-:W-:Y:S05]  /*2530*/  @!P0 BRA `(.L_x_41) ;  /* 0x00000028001c8947 */ /* 0x00cfea0003800000 */
.L_x_86:
[C---:B------:R-:W-:Y:S01]  /*2540*/  LEA R0, R6.reuse, UR12, 0x4 ;  /* 0x0000000c06007c11 */ /* 0x040fe2000f8e20ff */
[----:B------:R-:W-:-:S05]  /*2550*/  VIADD R6, R6, 0x1 ;  /* 0x0000000106067836 */ /* 0x000fca0000000000 */
[----:B------:R-:W3:Y:S01]  /*2560*/  LDS R0, [R0+0x37c1c] ;  /* 0x037c1c0000007984 */ /* 0x000ee20000000800 */
[C---:B----4-:R-:W-:Y:S01]  /*2570*/  ISETP.NE.AND P1, PT, R6.reuse, 0x2, PT ;  /* 0x000000020600780c */ /* 0x050fe20003f25270 */
[----:B------:R4:W-:Y:S06]  /*2580*/  MEMBAR.ALL.CTA ;  /* 0x0000000000007992 */ /* 0x0009ec0000008000 */
[----:B----4-:R-:W4:Y:S01]  /*2590*/  FENCE.VIEW.ASYNC.S ;  /* 0x00000000000073c6 */ /* 0x010f220000000000 */
[----:B------:R-:W-:Y:S02]  /*25a0*/  SEL R4, RZ, 0x1, P1 ;  /* 0x00000001ff047807 */ /* 0x000fe40000800000 */
[----:B------:R-:W-:-:S02]  /*25b0*/  SEL R6, R6, RZ, P1 ;  /* 0x000000ff06067207 */ /* 0x000fc40000800000 */
[----:B------:R-:W-:Y:S01]  /*25c0*/  LOP3.LUT R5, R5, R4, RZ, 0x3c, !PT ;  /* 0x0000000405057212 */ /* 0x000fe200078e3cff */
[----:B----4-:R4:W-:Y:S01]  /*25d0*/  SYNCS.ARRIVE.TRANS64.ART0 RZ, [R3+URZ+0x60], R2 ;  /* 0x0000600203ff79a7 */ /* 0x0109e200085000ff */
[----:B---3--:R-:W-:-:S13]  /*25e0*/  ISETP.NE.AND P0, PT, R0, 0x1, PT ;  /* 0x000000010000780c */ /* 0x008fda0003f05270 */
[----:B----4-:R-:W-:Y:S05]  /*25f0*/  @!P0 BRA `(.L_x_42) ;  /* 0xfffffff800748947 */ /* 0x010fea000383ffff */
.L_x_35:
[----:B------:R-:W-:-:S09]  /*2600*/  UISETP.NE.AND UP0, UPT, UR15, URZ, UPT ;  /* 0x000000ff0f00728c */ /* 0x000fd2000bf05270 */
[----:B------:R-:W-:Y:S05]  /*2610*/  BRA.U UP0, `(.L_x_33) ;  /* 0x0000000100107547 */ /* 0x000fea000b800000 */
[----:B------:R-:W-:-:S06]  /*2620*/  USHF.L.U32 UR35, UR35, 0x1f, URZ ;  /* 0x0000001f23237899 */ /* 0x000fcc00080006ff */
[----:B------:R-:W-:-:S04]  /*2630*/  MOV R0, UR35 ;  /* 0x0000002300007c02 */ /* 0x000fc80008000f00 */
[----:B------:R-:W3:Y:S02]  /*2640*/  SYNCS.PHASECHK.TRANS64.TRYWAIT P0, [UR12+0x48], R0 ;  /* 0x00004800ff0075a7 */ /* 0x000ee4000800110c */
[----:B---3--:R-:W-:Y:S05]  /*2650*/  @!P0 BRA `(.L_x_43) ;  /* 0x0000002400f08947 */ /* 0x008fea0003800000 */
.L_x_33:
[----:B------:R-:W-:-:S13]  /*2660*/  ISETP.GT.AND P0, PT, R120, 0x3, PT ;  /* 0x000000037800780c */ /* 0x000fda0003f04270 */
[----:B-1----:R-:W-:Y:S05]  /*2670*/  @P0 EXIT ;  /* 0x000000000000094d */ /* 0x002fea0003800000 */
[----:B------:R-:W-:-:S13]  /*2680*/  ISETP.NE.AND P0, PT, R120, RZ, PT ;  /* 0x000000ff7800720c */ /* 0x000fda0003f05270 */
[----:B------:R-:W-:Y:S05]  /*2690*/  @P0 BRA `(.L_x_44) ;  /* 0x0000000000b80947 */ /* 0x000fea0003800000 */
[----:B------:R-:W1:Y:S01]  /*26a0*/  S2UR UR5, SR_CgaCtaId ;  /* 0x00000000000579c3 */ /* 0x000e620000008800 */
[----:B------:R-:W-:Y:S01]  /*26b0*/  NOP ;  /* 0x0000000000007918 */ /* 0x000fe20000000000 */
[----:B------:R-:W-:Y:S02]  /*26c0*/  UMOV UR4, 0x40 ;  /* 0x0000004000047882 */ /* 0x000fe40000000000 */
[----:B-1----:R-:W-:-:S09]  /*26d0*/  ULEA UR4, UR5, UR4, 0x18 ;  /* 0x0000000405047291 */ /* 0x002fd2000f8ec0ff */
[----:B--23--:R-:W1:Y:S01]  /*26e0*/  LDS.U8 R0, [UR4] ;  /* 0x00000004ff007984 */ /* 0x00ce620008000000 */
[----:B------:R-:W-:Y:S02]  /*26f0*/  UMOV UR4, 0x400 ;  /* 0x0000040000047882 */ /* 0x000fe40000000000 */
[----:B------:R-:W-:Y:S01]  /*2700*/  ULEA UR4, UR5, UR4, 0x18 ;  /* 0x0000000405047291 */ /* 0x000fe2000f8ec0ff */
[----:B-1----:R-:W-:-:S13]  /*2710*/  ISETP.NE.AND P0, PT, R0, RZ, PT ;  /* 0x000000ff0000720c */ /* 0x002fda0003f05270 */
[----:B------:R-:W-:Y:S05]  /*2720*/  @P0 BRA `(.L_x_45) ;  /* 0x00000000007c0947 */ /* 0x000fea0003800000 */
[----:B------:R-:W-:-:S13]  /*2730*/  ELECT P0, URZ, PT ;  /* 0x0000000000ff782f */ /* 0x000fda0003800000 */
[----:B------:R-:W-:Y:S05]  /*2740*/  @!P0 BRA `(.L_x_46) ;  /* 0x0000000000848947 */ /* 0x000fea0003800000 */
[----:B------:R-:W-:-:S05]  /*2750*/  UMOV UR6, 0x10 ;  /* 0x0000001000067882 */ /* 0x000fca0000000000 */
[----:B------:R-:W-:Y:S04]  /*2760*/  DEPBAR.LE SB1, 0x36 ;  /* 0x00009d800000791a */ /* 0x000fe80000000000 */
[----:B------:R-:W1:Y:S02]  /*2770*/  UTCATOMSWS.FIND_AND_SET.ALIGN UP0, UR6, UR6 ;  /* 0x00000006000675e3 */ /* 0x000e640008000800 */
[----:B-1----:R-:W-:Y:S01]  /*2780*/  PLOP3.LUT P0, PT, PT, PT, UP0, 0x80, 0x8 ;  /* 0x000000000008781c */ /* 0x002fe20003f0f008 */
[----:B------:R-:W-:-:S03]  /*2790*/  IMAD.U32 R3, RZ, RZ, UR6 ;  /* 0x00000006ff037e24 */ /* 0x000fc6000f8e00ff */
[----:B------:R-:W-:-:S04]  /*27a0*/  SEL R0, RZ, 0xffffffff, !P0 ;  /* 0xffffffffff007807 */ /* 0x000fc80004000000 */
[----:B------:R-:W-:-:S13]  /*27b0*/  ISETP.NE.AND P0, PT, R0, RZ, PT ;  /* 0x000000ff0000720c */ /* 0x000fda0003f05270 */
[----:B------:R-:W-:Y:S05]  /*27c0*/  @P0 BRA `(.L_x_47) ;  /* 0x0000000000240947 */ /* 0x000fea0003800000 */
.L_x_48:
[----:B------:R-:W-:Y:S05]  /*27d0*/  NANOSLEEP 0x64 ;  /* 0x000000640000795d */ /* 0x000fea0003800000 */
[----:B------:R-:W-:-:S05]  /*27e0*/  UMOV UR6, 0x10 ;  /* 0x0000001000067882 */ /* 0x000fca0000000000 */
[----:B------:R-:W-:Y:S04]  /*27f0*/  DEPBAR.LE SB1, 0x36 ;  /* 0x00009d800000791a */ /* 0x000fe80000000000 */
[----:B------:R-:W1:Y:S02]  /*2800*/  UTCATOMSWS.FIND_AND_SET.ALIGN UP0, UR6, UR6 ;  /* 0x00000006000675e3 */ /* 0x000e640008000800 */
[----:B-1----:R-:W-:Y:S01]  /*2810*/  PLOP3.LUT P0, PT, PT, PT, UP0, 0x80, 0x8 ;  /* 0x000000000008781c */ /* 0x002fe20003f0f008 */
[----:B------:R-:W-:-:S03]  /*2820*/  IMAD.U32 R3, RZ, RZ, UR6 ;  /* 0x00000006ff037e24 */ /* 0x000fc6000f8e00ff */
[----:B------:R-:W-:-:S04]  /*2830*/  SEL R0, RZ, 0xffffffff, !P0 ;  /* 0xffffffffff007807 */ /* 0x000fc80004000000 */
[----:B------:R-:W-:-:S13]  /*2840*/  ISETP.NE.AND P0, PT, R0, RZ, PT ;  /* 0x000000ff0000720c */ /* 0x000fda0003f05270 */
[----:B------:R-:W-:Y:S05]  /*2850*/  @!P0 BRA `(.L_x_48) ;  /* 0xfffffffc00dc8947 */ /* 0x000fea000383ffff */
.L_x_47:
[C---:B------:R-:W-:Y:S01]  /*2860*/  R2UR UR7, R3.reuse ;  /* 0x00000000030772ca */ /* 0x040fe200000e0000 */
[----:B------:R-:W-:Y:S01]  /*2870*/  IMAD.MOV.U32 R0, RZ, RZ, 0xffff ;  /* 0x0000ffffff007424 */ /* 0x000fe200078e00ff */
[----:B------:R-:W-:Y:S02]  /*2880*/  UMOV UR6, 0x50 ;  /* 0x0000005000067882 */ /* 0x000fe40000000000 */
[----:B------:R-:W-:Y:S02]  /*2890*/  ULEA UR6, UR5, UR6, 0x18 ;  /* 0x0000000605067291 */ /* 0x000fe4000f8ec0ff */
[----:B------:R-:W-:Y:S01]  /*28a0*/  SHF.L.U32 R0, R0, R3, RZ ;  /* 0x0000000300007219 */ /* 0x000fe200000006ff */
[----:B------:R-:W-:-:S06]  /*28b0*/  IMAD.SHL.U32 R3, R3, 0x20, RZ ;  /* 0x0000002003037824 */ /* 0x000fcc00078e00ff */
[----:B------:R-:W-:-:S04]  /*28c0*/  UIADD3 UR7, UPT, UPT, UR7, 0x10, URZ ;  /* 0x0000001007077890 */ /* 0x000fc8000fffe0ff */
[----:B------:R-:W-:-:S06]  /*28d0*/  USHF.L.U32 UR7, UR14, UR7, URZ ;  /* 0x000000070e077299 */ /* 0x000fcc00080006ff */
[----:B------:R-:W-:-:S05]  /*28e0*/  LOP3.LUT R0, R0, UR7, RZ, 0xfc, !PT ;  /* 0x0000000700007c12 */ /* 0x000fca000f8efcff */
[----:B------:R1:W-:Y:S04]  /*28f0*/  ATOMS.OR RZ, [UR6], R0 ;  /* 0x00000000ffff798c */ /* 0x0003e8000b000006 */
[----:B------:R1:W-:Y:S01]  /*2900*/  STS [UR4+0x78], R3 ;  /* 0x00007803ff007988 */ /* 0x0003e20008000804 */
[----:B------:R-:W-:Y:S05]  /*2910*/  BRA `(.L_x_46) ;  /* 0x0000000000107947 */ /* 0x000fea0003800000 */
.L_x_45:
[----:B------:R-:W-:Y:S02]  /*2920*/  MOV R0, 0xffffffff ;  /* 0xffffffff00007802 */ /* 0x000fe40000000f00 */
[----:B------:R-:W-:-:S03]  /*2930*/  MOV R2, 0x2960 ;  /* 0x0000296000027802 */ /* 0x000fc60000000f00 */
[----:B------:R1:W-:Y:S04]  /*2940*/  STS [UR4+0x78], R0 ;  /* 0x00007800ff007988 */ /* 0x0003e80008000804 */
[----:B-1----:R-:W-:Y:S05]  /*2950*/  CALL.REL.NOINC `($__internal_1_$__cuda_sm10x_tcgen05_guardrail_trap_phase_invalid_during_alloc) ;  /* 0x0000002400a07944 */ /* 0x002fea0003c00000 */
.L_x_46:
[----:B------:R-:W-:Y:S05]  /*2960*/  WARPSYNC.ALL ;  /* 0x0000000000007948 */ /* 0x000fea0003800000 */
[----:B------:R-:W-:Y:S01]  /*2970*/  NOP ;  /* 0x0000000000007918 */ /* 0x000fe20000000000 */
.L_x_44:
[----:B------:R-:W4:Y:S08]  /*2980*/  S2UR UR4, SR_CgaCtaId ;  /* 0x00000000000479c3 */ /* 0x000f300000008800 */
[----:B------:R-:W-:Y:S06]  /*2990*/  BAR.SYNC.DEFER_BLOCKING 0x3, 0xa0 ;  /* 0x00c2800000007b1d */ /* 0x000fec0000010000 */
[----:B------:R-:W-:-:S02]  /*29a0*/  UMOV UR5, 0x400 ;  /* 0x0000040000057882 */ /* 0x000fc40000000000 */
[----:B----4-:R-:W-:-:S06]  /*29b0*/  ULEA UR4, UR4, UR5, 0x18 ;  /* 0x0000000504047291 */ /* 0x010fcc000f8ec0ff */
[----:B------:R-:W-:-:S05]  /*29c0*/  MOV R87, UR4 ;  /* 0x0000000400577c02 */ /* 0x000fca0008000f00 */
[----:B------:R4:W1:Y:S01]  /*29d0*/  LDS R119, [R87+0x78] ;  /* 0x0000780057777984 */ /* 0x0008620000000800 */
[----:B------:R-:W5:Y:S02]  /*29e0*/  SYNCS.PHASECHK.TRANS64.TRYWAIT P0, [R87+URZ+0x50], RZ ;  /* 0x000050ff570075a7 */ /* 0x000f6400080011ff */
[----:B-1--45:R-:W-:Y:S05]  /*29f0*/  @!P0 BRA `(.L_x_49) ;  /* 0x0000002400288947 */ /* 0x032fea0003800000 */
.L_x_88:
[----:B------:R-:W4:Y:S01]  /*2a00*/  LDS.128 R88, [R87+0x37c10] ;  /* 0x037c100057587984 */ /* 0x000f220000000c00 */
[----:B--23--:R-:W-:Y:S01]  /*2a10*/  HFMA2 R0, -RZ, RZ, 0, 5.9604644775390625e-08 ;  /* 0x00000001ff007431 */ /* 0x00cfe200000001ff */
[----:B------:R2:W-:Y:S06]  /*2a20*/  MEMBAR.ALL.CTA ;  /* 0x0000000000007992 */ /* 0x0005ec0000008000 */
[----:B--2---:R-:W2:Y:S02]  /*2a30*/  FENCE.VIEW.ASYNC.S ;  /* 0x00000000000073c6 */ /* 0x004ea40000000000 */
[----:B--2---:R2:W-:Y:S01]  /*2a40*/  SYNCS.ARRIVE.TRANS64.ART0 RZ, [R87+URZ+0x60], R0 ;  /* 0x0000600057ff79a7 */ /* 0x0045e200085000ff */
[----:B----4-:R-:W-:-:S13]  /*2a50*/  ISETP.NE.AND P0, PT, R91, 0x1, PT ;  /* 0x000000015b00780c */ /* 0x010fda0003f05270 */
[----:B--2---:R-:W-:Y:S05]  /*2a60*/  @P0 BRA `(.L_x_50) ;  /* 0x0000001800ec0947 */ /* 0x004fea0003800000 */
[----:B------:R-:W-:Y:S01]  /*2a70*/  IMAD.SHL.U32 R3, R104, 0x80, RZ ;  /* 0x0000008068037824 */ /* 0x000fe200078e00ff */
[----:B------:R-:W-:Y:S01]  /*2a80*/  SHF.R.U32.HI R110, RZ, 0x5, R104 ;  /* 0x00000005ff6e7819 */ /* 0x000fe20000011668 */
[----:B------:R-:W2:Y:S01]  /*2a90*/  S2UR UR8, SR_CgaCtaId ;  /* 0x00000000000879c3 */ /* 0x000ea20000008800 */
[----:B------:R-:W3:Y:S01]  /*2aa0*/  S2R R102, SR_LANEID ;  /* 0x0000000000667919 */ /* 0x000ee20000000000 */
[----:B------:R-:W-:Y:S01]  /*2ab0*/  IMAD R118, R120, 0x4, R87 ;  /* 0x0000000478767824 */ /* 0x000fe200078e0257 */
[----:B------:R-:W-:Y:S01]  /*2ac0*/  LOP3.LUT R3, R3, 0xf80, RZ, 0xc0, !PT ;  /* 0x00000f8003037812 */ /* 0x000fe200078ec0ff */
[----:B------:R-:W-:Y:S01]  /*2ad0*/  IMAD.MOV.U32 R108, RZ, RZ, 0x1 ;  /* 0x00000001ff6c7424 */ /* 0x000fe200078e00ff */
[----:B------:R-:W-:Y:S01]  /*2ae0*/  UMOV UR9, 0x400 ;  /* 0x0000040000097882 */ /* 0x000fe20000000000 */
[----:B------:R-:W-:Y:S01]  /*2af0*/  IMAD.MOV.U32 R106, RZ, RZ, RZ ;  /* 0x000000ffff6a7224 */ /* 0x000fe200078e00ff */
[----:B------:R-:W4:Y:S01]  /*2b00*/  LDCU.64 UR10, c[0x0][0x348] ;  /* 0x00006900ff0a77ac */ /* 0x000f220008000a00 */
[----:B------:R-:W-:-:S02]  /*2b10*/  IMAD R4, R110, 0x1000, R3 ;  /* 0x000010006e047824 */ /* 0x000fc400078e0203 */
[----:B------:R-:W-:Y:S02]  /*2b20*/  IMAD.MOV.U32 R105, RZ, RZ, RZ ;  /* 0x000000ffff697224 */ /* 0x000fe400078e00ff */
[----:B------:R-:W-:-:S04]  /*2b30*/  IMAD.IADD R4, R87, 0x1, R4 ;  /* 0x0000000157047824 */ /* 0x000fc800078e0204 */
[C---:B------:R-:W-:Y:S02]  /*2b40*/  VIADD R2, R4.reuse, 0x430 ;  /* 0x0000043004027836 */ /* 0x040fe40000000000 */
[C---:B------:R-:W-:Y:S02]  /*2b50*/  VIADD R5, R4.reuse, 0x420 ;  /* 0x0000042004057836 */ /* 0x040fe40000000000 */
[C---:B------:R-:W-:Y:S01]  /*2b60*/  VIADD R6, R4.reuse, 0x410 ;  /* 0x0000041004067836 */ /* 0x040fe20000000000 */
[----:B------:R-:W-:Y:S01]  /*2b70*/  SHF.R.U32.HI R117, RZ, 0x3, R2 ;  /* 0x00000003ff757819 */ /* 0x000fe20000011602 */
[----:B------:R-:W-:Y:S01]  /*2b80*/  VIADD R3, R4, 0x400 ;  /* 0x0000040004037836 */ /* 0x000fe20000000000 */
[----:B------:R-:W-:Y:S01]  /*2b90*/  SHF.R.U32.HI R116, RZ, 0x3, R5 ;  /* 0x00000003ff747819 */ /* 0x000fe20000011605 */
[----:B--2---:R-:W-:Y:S01]  /*2ba0*/  ULEA UR7, UR8, UR9, 0x18 ;  /* 0x0000000908077291 */ /* 0x004fe2000f8ec0ff */
[----:B------:R-:W-:Y:S01]  /*2bb0*/  LOP3.LUT R117, R2, 0x70, R117, 0x78, !PT ;  /* 0x0000007002757812 */ /* 0x000fe200078e7875 */
[----:B------:R-:W-:Y:S01]  /*2bc0*/  VIADD R2, R4, 0x470 ;  /* 0x0000047004027836 */ /* 0x000fe20000000000 */
[----:B------:R-:W-:-:S02]  /*2bd0*/  LOP3.LUT R116, R5, 0x70, R116, 0x78, !PT ;  /* 0x0000007005747812 */ /* 0x000fc400078e7874 */
[----:B------:R-:W-:Y:S02]  /*2be0*/  LOP3.LUT R5, R104, 0x1f, RZ, 0xc0, !PT ;  /* 0x0000001f68057812 */ /* 0x000fe400078ec0ff */
[----:B------:R-:W-:Y:S02]  /*2bf0*/  SHF.R.U32.HI R113, RZ, 0x3, R2 ;  /* 0x00000003ff717819 */ /* 0x000fe40000011602 */
[----:B------:R-:W-:Y:S02]  /*2c00*/  SHF.R.U32.HI R115, RZ, 0x3, R6 ;  /* 0x00000003ff737819 */ /* 0x000fe40000011606 */
[----:B------:R-:W-:Y:S01]  /*2c10*/  LOP3.LUT R113, R2, 0x70, R113, 0x78, !PT ;  /* 0x0000007002717812 */ /* 0x000fe200078e7871 */
[C---:B------:R-:W-:Y:S01]  /*2c20*/  IMAD R2, R110.reuse, 0x20, R5 ;  /* 0x000000206e027824 */ /* 0x040fe200078e0205 */
[----:B------:R-:W-:Y:S01]  /*2c30*/  SHF.R.U32.HI R114, RZ, 0x3, R3 ;  /* 0x00000003ff727819 */ /* 0x000fe20000011603 */
[----:B------:R-:W-:Y:S01]  /*2c40*/  IMAD R110, R110, 0x200000, R119 ;  /* 0x002000006e6e7824 */ /* 0x000fe200078e0277 */
[----:B------:R-:W-:Y:S01]  /*2c50*/  LOP3.LUT R115, R6, 0x70, R115, 0x78, !PT ;  /* 0x0000007006737812 */ /* 0x000fe200078e7873 */
[----:B------:R-:W-:Y:S01]  /*2c60*/  IMAD.SHL.U32 R2, R2, 0x20, RZ ;  /* 0x0000002002027824 */ /* 0x000fe200078e00ff */
[----:B------:R-:W-:Y:S01]  /*2c70*/  LOP3.LUT R114, R3, 0x70, R114, 0x78, !PT ;  /* 0x0000007003727812 */ /* 0x000fe200078e7872 */
[----:B------:R-:W-:-:S02]  /*2c80*/  VIADD R3, R4, 0x460 ;  /* 0x0000046004037836 */ /* 0x000fc40000000000 */
[----:B------:R-:W-:Y:S01]  /*2c90*/  VIADD R6, R4, 0x450 ;  /* 0x0000045004067836 */ /* 0x000fe20000000000 */
[----:B------:R-:W-:Y:S01]  /*2ca0*/  LOP3.LUT R2, R2, 0xffff, RZ, 0xc0, !PT ;  /* 0x0000ffff02027812 */ /* 0x000fe200078ec0ff */
[----:B------:R-:W-:Y:S01]  /*2cb0*/  VIADD R4, R4, 0x440 ;  /* 0x0000044004047836 */ /* 0x000fe20000000000 */
[----:B------:R-:W-:Y:S02]  /*2cc0*/  SHF.R.U32.HI R112, RZ, 0x3, R3 ;  /* 0x00000003ff707819 */ /* 0x000fe40000011603 */
[----:B------:R-:W-:Y:S02]  /*2cd0*/  SHF.R.U32.HI R2, RZ, 0x1, R2 ;  /* 0x00000001ff027819 */ /* 0x000fe40000011602 */
[----:B------:R-:W-:Y:S02]  /*2ce0*/  SHF.R.U32.HI R111, RZ, 0x3, R6 ;  /* 0x00000003ff6f7819 */ /* 0x000fe40000011606 */
[----:B------:R-:W-:Y:S02]  /*2cf0*/  LOP3.LUT R2, R2, 0xffff, RZ, 0xc0, !PT ;  /* 0x0000ffff02027812 */ /* 0x000fe400078ec0ff */
[----:B------:R-:W-:-:S02]  /*2d00*/  SHF.R.U32.HI R109, RZ, 0x3, R4 ;  /* 0x00000003ff6d7819 */ /* 0x000fc40000011604 */
[----:B------:R-:W-:Y:S01]  /*2d10*/  LOP3.LUT R112, R3, 0x70, R112, 0x78, !PT ;  /* 0x0000007003707812 */ /* 0x000fe200078e7870 */
[----:B------:R-:W-:Y:S01]  /*2d20*/  IMAD.IADD R107, R87, 0x1, R2 ;  /* 0x00000001576b7824 */ /* 0x000fe200078e0202 */
[----:B------:R-:W-:Y:S02]  /*2d30*/  LOP3.LUT R111, R6, 0x70, R111, 0x78, !PT ;  /* 0x00000070066f7812 */ /* 0x000fe400078e786f */
[----:B---34-:R-:W-:-:S07]  /*2d40*/  LOP3.LUT R109, R4, 0x70, R109, 0x78, !PT ;  /* 0x00000070046d7812 */ /* 0x018fce00078e786d */
.L_x_63:
[----:B------:R-:W2:Y:S01]  /*2d50*/  LDC.64 R6, c[0x0][0x750] ;  /* 0x0001d400ff067b82 */ /* 0x000ea20000000a00 */
[----:B------:R-:W-:-:S04]  /*2d60*/  SHF.L.U32 R123, R88, 0x7, RZ ;  /* 0x00000007587b7819 */ /* 0x000fc800000006ff */
[----:B------:R-:W-:-:S03]  /*2d70*/  IADD3 R5, PT, PT, R123, R104, RZ ;  /* 0x000000687b057210 */ /* 0x000fc60007ffe0ff */
[----:B------:R-:W3:Y:S01]  /*2d80*/  LDC.64 R2, c[0x0][0x758] ;  /* 0x0001d600ff027b82 */ /* 0x000ee20000000a00 */
[----:B--2---:R-:W-:-:S05]  /*2d90*/  IMAD.WIDE R6, R90, 0x4, R6 ;  /* 0x000000045a067825 */ /* 0x004fca00078e0206 */
[----:B------:R2:W5:Y:S01]  /*2da0*/  LDG.E R121, desc[UR22][R6.64] ;  /* 0x0000001606797981 */ /* 0x000562000c1e1900 */
[----:B---3--:R-:W-:Y:S01]  /*2db0*/  IMAD.WIDE R4, R5, 0x4, R2 ;  /* 0x0000000405047825 */ /* 0x008fe200078e0202 */
[----:B------:R-:W-:-:S04]  /*2dc0*/  SHF.L.U32 R2, R105, 0x1f, RZ ;  /* 0x0000001f69027819 */ /* 0x000fc800000006ff */
[----:B------:R2:W5:Y:S01]  /*2dd0*/  LDG.E R88, desc[UR22][R4.64] ;  /* 0x0000001604587981 */ /* 0x000562000c1e1900 */
[----:B------:R-:W3:Y:S01]  /*2de0*/  SYNCS.PHASECHK.TRANS64.TRYWAIT P0, [R87+URZ+0x40], R2 ;  /* 0x00004002570075a7 */ /* 0x000ee200080011ff */
[----:B------:R-:W-:Y:S02]  /*2df0*/  ISETP.NE.AND P4, PT, R105, RZ, PT ;  /* 0x000000ff6900720c */ /* 0x000fe40003f85270 */
[----:B------:R-:W-:Y:S01]  /*2e00*/  MOV R103, R90 ;  /* 0x0000005a00677202 */ /* 0x000fe20000000f00 */
[----:B--23--:R-:W-:Y:S10]  /*2e10*/  @!P0 BRA `(.L_x_51) ;  /* 0x0000002000348947 */ /* 0x00cff40003800000 */
.L_x_90:
[----:B------:R-:W-:Y:S01]  /*2e20*/  HFMA2 R125, -RZ, RZ, 0, 0 ;  /* 0x00000000ff7d7431 */ /* 0x000fe200000001ff */
[----:B------:R-:W-:Y:S01]  /*2e30*/  SHF.R.S32.HI R86, RZ, 0x1f, R90 ;  /* 0x0000001fff567819 */ /* 0x000fe2000001145a */
[----:B------:R-:W-:Y:S01]  /*2e40*/  IMAD R124, R105, 0xd0, R110 ;  /* 0x000000d0697c7824 */ /* 0x000fe200078e026e */
[----:B------:R-:W-:Y:S01]  /*2e50*/  CS2R R126, SRZ ;  /* 0x00000000007e7805 */ /* 0x000fe2000001ff00 */
[----:B------:R-:W-:-:S07]  /*2e60*/  IMAD.MOV.U32 R128, RZ, RZ, RZ ;  /* 0x000000ffff807224 */ /* 0x000fce00078e00ff */
.L_x_58:
[----:B--2---:R-:W-:Y:S01]  /*2e70*/  IADD3 R3, PT, PT, R127, 0x3, RZ ;  /* 0x000000037f037810 */ /* 0x004fe20007ffe0ff */
[----:B------:R-:W-:Y:S05]  /*2e80*/  WARPSYNC.ALL ;  /* 0x0000000000007948 */ /* 0x000fea0003800000 */
[----:B------:R-:W-:Y:S01]  /*2e90*/  NOP ;  /* 0x0000000000007918 */ /* 0x000fe20000000000 */
[----:B------:R-:W-:Y:S01]  /*2ea0*/  SEL R122, R3, R126, !P4 ;  /* 0x0000007e037a7207 */ /* 0x000fe20006000000 */
[----:B------:R-:W-:Y:S01]  /*2eb0*/  BSSY.RECONVERGENT B0, `(.L_x_52) ;  /* 0x000003a000007945 */ /* 0x000fe20003800200 */
[----:B------:R-:W-:Y:S02]  /*2ec0*/  ISETP.NE.AND P0, PT, R125, RZ, PT ;  /* 0x000000ff7d00720c */ /* 0x000fe40003f05270 */
[----:B------:R-:W-:-:S04]  /*2ed0*/  SHF.L.U32 R90, R122, 0x6, RZ ;  /* 0x000000067a5a7819 */ /* 0x000fc800000006ff */
[----:B------:R-:W-:-:S04]  /*2ee0*/  IADD3 R2, PT, PT, R124, R90, RZ ;  /* 0x0000005a7c027210 */ /* 0x000fc80007ffe0ff */
[----:B------:R-:W-:-:S13]  /*2ef0*/  R2UR UR4, R2 ;  /* 0x00000000020472ca */ /* 0x000fda00000e0000 */
[----:B------:R-:W2:Y:S01]  /*2f00*/  LDTM.x32 R36, tmem[UR4+0x20] ;  /* 0x00002004002479ee */ /* 0x000ea200082c0000 */
[----:B------:R-:W-:-:S13]  /*2f10*/  R2UR UR4, R2 ;  /* 0x00000000020472ca */ /* 0x000fda00000e0000 */
[----:B------:R-:W3:Y:S01]  /*2f20*/  LDTM.x32 R4, tmem[UR4] ;  /* 0x00000004000479ee */ /* 0x000ee200082c0000 */
[-C--:B--2--5:R-:W-:Y:S02]  /*2f30*/  FMUL2 R2, R36.F32x2.HI_LO, R121.reuse.F32 ;  /* 0x000000792402724a */ /* 0x0a4fe40001000000 */
[-C--:B------:R-:W-:Y:S02]  /*2f40*/  FMUL2 R36, R40.F32x2.HI_LO, R121.reuse.F32 ;  /* 0x000000792824724a */ /* 0x080fe40001000000 */
[-C--:B------:R-:W-:Y:S02]  /*2f50*/  FMUL2 R40, R44.F32x2.HI_LO, R121.reuse.F32 ;  /* 0x000000792c28724a */ /* 0x080fe40001000000 */
[-C--:B------:R-:W-:Y:S02]  /*2f60*/  FMUL2 R44, R48.F32x2.HI_LO, R121.reuse.F32 ;  /* 0x00000079302c724a */ /* 0x080fe40001000000 */
[-C--:B------:R-:W-:Y:S02]  /*2f70*/  FMUL2 R48, R52.F32x2.HI_LO, R121.reuse.F32 ;  /* 0x000000793430724a */ /* 0x080fe40001000000 */
[----:B------:R-:W-:-:S02]  /*2f80*/  FMUL2 R38, R38.F32x2.HI_LO, R121.F32 ;  /* 0x000000792626724a */ /* 0x000fc40001000000 */
[-C--:B------:R-:W-:Y:S02]  /*2f90*/  FMUL2 R42, R42.F32x2.HI_LO, R121.reuse.F32 ;  /* 0x000000792a2a724a */ /* 0x080fe40001000000 */
[-C--:B------:R-:W-:Y:S02]  /*2fa0*/  FMUL2 R46, R46.F32x2.HI_LO, R121.reuse.F32 ;  /* 0x000000792e2e724a */ /* 0x080fe40001000000 */
[-C--:B------:R-:W-:Y:S02]  /*2fb0*/  FMUL2 R50, R50.F32x2.HI_LO, R121.reuse.F32 ;  /* 0x000000793232724a */ /* 0x080fe40001000000 */
[-C--:B------:R-:W-:Y:S02]  /*2fc0*/  FMUL2 R54, R54.F32x2.HI_LO, R121.reuse.F32 ;  /* 0x000000793636724a */ /* 0x080fe40001000000 */
[-C--:B------:R-:W-:Y:S02]  /*2fd0*/  FMUL2 R52, R56.F32x2.HI_LO, R121.reuse.F32 ;  /* 0x000000793834724a */ /* 0x080fe40001000000 */
[----:B------:R-:W-:-:S02]  /*2fe0*/  FMUL2 R58, R58.F32x2.HI_LO, R121.F32 ;  /* 0x000000793a3a724a */ /* 0x000fc40001000000 */
[-C--:B------:R-:W-:Y:S02]  /*2ff0*/  FMUL2 R56, R60.F32x2.HI_LO, R121.reuse.F32 ;  /* 0x000000793c38724a */ /* 0x080fe40001000000 */
[-C--:B------:R-:W-:Y:S02]  /*3000*/  FMUL2 R60, R64.F32x2.HI_LO, R121.reuse.F32 ;  /* 0x00000079403c724a */ /* 0x080fe40001000000 */
[-C--:B---3--:R-:W-:Y:S01]  /*3010*/  FMUL2 R70, R8.F32x2.HI_LO, R121.reuse.F32 ;  /* 0x000000790846724a */ /* 0x088fe20001000000 */
[----:B------:R-:W-:Y:S01]  /*3020*/  F2FP.BF16.F32.PACK_AB R8, R3, R2 ;  /* 0x000000020308723e */ /* 0x000fe200000010ff */
[-C--:B------:R-:W-:Y:S01]  /*3030*/  FMUL2 R72, R10.F32x2.HI_LO, R121.reuse.F32 ;  /* 0x000000790a48724a */ /* 0x080fe20001000000 */
        /* <DEDUP_REMOVED lines=21> */
[----:B------:R-:W-:-:S02]  /*3190*/  FMUL2 R24, R24.F32x2.HI_LO, R121.F32 ;  /* 0x000000791818724a */ /* 0x000fc40001000000 */
[-C--:B------:R-:W-:Y:S02]  /*31a0*/  FMUL2 R26, R26.F32x2.HI_LO, R121.reuse.F32 ;  /* 0x000000791a1a724a */ /* 0x080fe40001000000 */
[-C--:B------:R-:W-:Y:S02]  /*31b0*/  FMUL2 R28, R28.F32x2.HI_LO, R121.reuse.F32 ;  /* 0x000000791c1c724a */ /* 0x080fe40001000000 */
[-C--:B------:R-:W-:Y:S02]  /*31c0*/  FMUL2 R30, R30.F32x2.HI_LO, R121.reuse.F32 ;  /* 0x000000791e1e724a */ /* 0x080fe40001000000 */
[-C--:B------:R-:W-:Y:S02]  /*31d0*/  FMUL2 R32, R32.F32x2.HI_LO, R121.reuse.F32 ;  /* 0x000000792020724a */ /* 0x080fe40001000000 */
[----:B------:R-:W-:Y:S01]  /*31e0*/  FMUL2 R34, R34.F32x2.HI_LO, R121.F32 ;  /* 0x000000792222724a */ /* 0x000fe20001000000 */
[----:B------:R-:W-:Y:S06]  /*31f0*/  @P0 BRA `(.L_x_53) ;  /* 0x0000000000140947 */ /* 0x000fec0003800000 */
[----:B------:R-:W-:Y:S01]  /*3200*/  ELECT P0, URZ, PT ;  /* 0x0000000000ff782f */ /* 0x000fe20003800000 */
[----:B------:R-:W-:Y:S01]  /*3210*/  NOP ;  /* 0x0000000000007918 */ /* 0x000fe20000000000 */
[----:B------:R-:W-:-:S11]  /*3220*/  LOP3.LUT R105, R105, 0x1, RZ, 0x3c, !PT ;  /* 0x0000000169697812 */ /* 0x000fd600078e3cff */
[----:B------:R-:W-:-:S04]  /*3230*/  @P0 IMAD.MOV.U32 R4, RZ, RZ, 0x1 ;  /* 0x00000001ff040424 */ /* 0x000fc800078e00ff */
[----:B------:R2:W-:Y:S03]  /*3240*/  @P0 SYNCS.ARRIVE.TRANS64.ART0 RZ, [R87+URZ+0x48], R4 ;  /* 0x0000480457ff09a7 */ /* 0x0005e600085000ff */
.L_x_53:
[----:B------:R-:W-:Y:S05]  /*3250*/  BSYNC.RECONVERGENT B0 ;  /* 0x0000000000007941 */ /* 0x000fea0003800200 */
.L_x_52:
[----:B------:R-:W-:Y:S01]  /*3260*/  F2FP.BF16.F32.PACK_AB R20, R57, R56 ;  /* 0x000000383914723e */ /* 0x000fe200000010ff */
[----:B------:R3:W-:Y:S01]  /*3270*/  STS.128 [R109], R8 ;  /* 0x000000086d007388 */ /* 0x0007e20000000c00 */
[----:B------:R-:W-:Y:S02]  /*3280*/  F2FP.BF16.F32.PACK_AB R21, R63, R62 ;  /* 0x0000003e3f15723e */ /* 0x000fe400000010ff */
[----:B------:R-:W-:Y:S01]  /*3290*/  F2FP.BF16.F32.PACK_AB R22, R61, R60 ;  /* 0x0000003c3d16723e */ /* 0x000fe200000010ff */
[----:B------:R4:W-:Y:S01]  /*32a0*/  STS.128 [R111], R12 ;  /* 0x0000000c6f007388 */ /* 0x0009e20000000c00 */
[----:B------:R-:W-:Y:S02]  /*32b0*/  F2FP.BF16.F32.PACK_AB R23, R67, R66 ;  /* 0x000000424317723e */ /* 0x000fe400000010ff */
[----:B--2---:R-:W-:Y:S01]  /*32c0*/  F2FP.BF16.F32.PACK_AB R4, R65, R64 ;  /* 0x000000404104723e */ /* 0x004fe200000010ff */
[----:B------:R2:W-:Y:S01]  /*32d0*/  STS.128 [R112], R16 ;  /* 0x0000001070007388 */ /* 0x0005e20000000c00 */
[----:B------:R-:W-:-:S02]  /*32e0*/  F2FP.BF16.F32.PACK_AB R5, R69, R68 ;  /* 0x000000444505723e */ /* 0x000fc400000010ff */
[----:B------:R-:W-:Y:S01]  /*32f0*/  F2FP.BF16.F32.PACK_AB R6, R71, R70 ;  /* 0x000000464706723e */ /* 0x000fe200000010ff */
[----:B------:R1:W-:Y:S01]  /*3300*/  STS.128 [R113], R20 ;  /* 0x0000001471007388 */ /* 0x0003e20000000c00 */
[----:B------:R-:W-:Y:S02]  /*3310*/  F2FP.BF16.F32.PACK_AB R7, R73, R72 ;  /* 0x000000484907723e */ /* 0x000fe400000010ff */
[----:B------:R-:W-:Y:S02]  /*3320*/  ISETP.NE.AND P2, PT, R120, RZ, PT ;  /* 0x000000ff7800720c */ /* 0x000fe40003f45270 */
[C---:B------:R-:W-:Y:S01]  /*3330*/  ISETP.GE.U32.AND P3, PT, R125.reuse, 0x6, PT ;  /* 0x000000067d00780c */ /* 0x040fe20003f66070 */
[----:B------:R1:W-:Y:S01]  /*3340*/  STS.128 [R114], R4 ;  /* 0x0000000472007388 */ /* 0x0003e20000000c00 */
[----:B------:R-:W-:Y:S01]  /*3350*/  VIADD R125, R125, 0x2 ;  /* 0x000000027d7d7836 */ /* 0x000fe20000000000 */
[----:B---3--:R-:W-:Y:S02]  /*3360*/  F2FP.BF16.F32.PACK_AB R8, R75, R74 ;  /* 0x0000004a4b08723e */ /* 0x008fe400000010ff */
[----:B------:R-:W-:-:S02]  /*3370*/  F2FP.BF16.F32.PACK_AB R9, R77, R76 ;  /* 0x0000004c4d09723e */ /* 0x000fc400000010ff */
[----:B------:R-:W-:Y:S02]  /*3380*/  F2FP.BF16.F32.PACK_AB R10, R79, R78 ;  /* 0x0000004e4f0a723e */ /* 0x000fe400000010ff */
[----:B------:R-:W-:Y:S02]  /*3390*/  F2FP.BF16.F32.PACK_AB R11, R81, R80 ;  /* 0x00000050510b723e */ /* 0x000fe400000010ff */
[----:B----4-:R-:W-:Y:S02]  /*33a0*/  F2FP.BF16.F32.PACK_AB R12, R83, R82 ;  /* 0x00000052530c723e */ /* 0x010fe400000010ff */
[----:B------:R-:W-:Y:S01]  /*33b0*/  F2FP.BF16.F32.PACK_AB R13, R85, R84 ;  /* 0x00000054550d723e */ /* 0x000fe200000010ff */
[----:B------:R1:W-:Y:S01]  /*33c0*/  STS.128 [R115], R8 ;  /* 0x0000000873007388 */ /* 0x0003e20000000c00 */
[----:B------:R-:W-:Y:S02]  /*33d0*/  F2FP.BF16.F32.PACK_AB R14, R25, R24 ;  /* 0x00000018190e723e */ /* 0x000fe400000010ff */
[----:B------:R-:W-:-:S02]  /*33e0*/  F2FP.BF16.F32.PACK_AB R15, R27, R26 ;  /* 0x0000001a1b0f723e */ /* 0x000fc400000010ff */
[----:B--2---:R-:W-:Y:S02]  /*33f0*/  F2FP.BF16.F32.PACK_AB R16, R29, R28 ;  /* 0x0000001c1d10723e */ /* 0x004fe400000010ff */
[----:B------:R-:W-:Y:S01]  /*3400*/  F2FP.BF16.F32.PACK_AB R17, R31, R30 ;  /* 0x0000001e1f11723e */ /* 0x000fe200000010ff */
[----:B------:R1:W-:Y:S01]  /*3410*/  STS.128 [R116], R12 ;  /* 0x0000000c74007388 */ /* 0x0003e20000000c00 */
[----:B------:R-:W-:Y:S02]  /*3420*/  F2FP.BF16.F32.PACK_AB R18, R33, R32 ;  /* 0x000000202112723e */ /* 0x000fe400000010ff */
[----:B------:R-:W-:-:S05]  /*3430*/  F2FP.BF16.F32.PACK_AB R19, R35, R34 ;  /* 0x000000222313723e */ /* 0x000fca00000010ff */
[----:B------:R1:W-:Y:S01]  /*3440*/  STS.128 [R117], R16 ;  /* 0x0000001075007388 */ /* 0x0003e20000000c00 */
[----:B------:R2:W-:Y:S06]  /*3450*/  MEMBAR.ALL.CTA ;  /* 0x0000000000007992 */ /* 0x0005ec0000008000 */
[----:B--2---:R-:W2:Y:S02]  /*3460*/  FENCE.VIEW.ASYNC.S ;  /* 0x00000000000073c6 */ /* 0x004ea40000000000 */
[----:B--2---:R-:W-:Y:S06]  /*3470*/  BAR.SYNC.DEFER_BLOCKING 0x2, 0x80 ;  /* 0x0082000000007b1d */ /* 0x004fec0000010000 */
[----:B------:R-:W-:Y:S05]  /*3480*/  @P2 BRA `(.L_x_54) ;  /* 0x0000000000442947 */ /* 0x000fea0003800000 */
[----:B------:R-:W-:Y:S01]  /*3490*/  UIADD3 UR12, UP0, UPT, UR10, 0x240, URZ ;  /* 0x000002400a0c7890 */ /* 0x000fe2000ff1e0ff */
[----:B------:R-:W-:Y:S01]  /*34a0*/  PLOP3.LUT P0, PT, PT, PT, PT, 0x80, 0x8 ;  /* 0x000000000008781c */ /* 0x000fe20003f0f070 */
[----:B------:R-:W-:Y:S01]  /*34b0*/  IMAD R90, R89, 0x100, R90 ;  /* 0x00000100595a7824 */ /* 0x000fe200078e025a */
[----:B-1----:R-:W-:Y:S01]  /*34c0*/  IADD3 R4, PT, PT, R87, 0x400, RZ ;  /* 0x0000040057047810 */ /* 0x002fe20007ffe0ff */
[----:B------:R-:W-:-:S12]  /*34d0*/  UIADD3.X UR13, UPT, UPT, URZ, UR11, URZ, UP0, !UPT ;  /* 0x0000000bff0d7290 */ /* 0x000fd800087fe4ff */
.L_x_55:
[----:B------:R-:W-:Y:S02]  /*34e0*/  PLOP3.LUT P1, PT, P1, P0, PT, 0xf2, 0x2f ;  /* 0x00000000002f781c */ /* 0x000fe40000f21e72 */
[----:B------:R-:W-:-:S08]  /*34f0*/  @P0 R2UR P1, UR6, R123 ;  /* 0x000000007b0602ca */ /* 0x000fd00000020000 */
[----:B------:R-:W-:Y:S02]  /*3500*/  PLOP3.LUT P1, PT, P1, P0, PT, 0xf2, 0x2f ;  /* 0x00000000002f781c */ /* 0x000fe40000f21e72 */
[----:B------:R-:W-:-:S08]  /*3510*/  @P0 R2UR.OR P1, UR5, R90 ;  /* 0x000000005a0502ca */ /* 0x000fd00000120000 */
[----:B------:R-:W-:Y:S02]  /*3520*/  PLOP3.LUT P1, PT, P1, P0, PT, 0xf2, 0x2f ;  /* 0x00000000002f781c */ /* 0x000fe40000f21e72 */
[----:B------:R-:W-:-:S08]  /*3530*/  @P0 R2UR.OR P1, UR4, R4 ;  /* 0x00000000040402ca */ /* 0x000fd00000120000 */
[----:B------:R-:W-:Y:S02]  /*3540*/  @P0 PLOP3.LUT P0, PT, P1, PT, PT, 0x80, 0x8 ;  /* 0x000000000008081c */ /* 0x000fe40000f0f070 */
[----:B------:R-:W-:-:S03]  /*3550*/  PLOP3.LUT P1, PT, PT, PT, PT, 0x80, 0x8 ;  /* 0x000000000008781c */ /* 0x000fc60003f2f070 */
[----:B------:R1:W-:Y:S08]  /*3560*/  UTMASTG.2D [UR4], [UR12], desc[URZ] ;  /* 0x0000ff040c0073b5 */ /* 0x0003f00008009000 */
[----:B-1----:R-:W-:Y:S05]  /*3570*/  @P0 BRA.U.ANY `(.L_x_55) ;  /* 0xfffffffd00d80947 */ /* 0x002fea000393ffff */
[----:B------:R0:W-:Y:S01]  /*3580*/  UTMACMDFLUSH ;  /* 0x00000000000079b7 */ /* 0x0001e20000000000 */
[----:B------:R-:W-:-:S04]  /*3590*/  DEPBAR.LE SB0, 0x0 ;  /* 0x000080000000791a */ /* 0x000fc80000000000 */
.L_x_54:
[----:B-1----:R-:W-:Y:S01]  /*35a0*/  FMUL2 R20, R80.F32x2.HI_LO, -1.4426950216293334961 ;  /* 0xbfb8aa3b5014784a */ /* 0x002fe20001000000 */
[----:B------:R-:W-:Y:S01]  /*35b0*/  BAR.SYNC.DEFER_BLOCKING 0x2, 0x80 ;  /* 0x0082000000007b1d */ /* 0x000fe20000010000 */
[----:B------:R-:W-:Y:S02]  /*35c0*/  FMUL2 R4, R34.F32x2.HI_LO, -1.4426950216293334961 ;  /* 0xbfb8aa3b2204784a */ /* 0x000fe40001000000 */
[----:B------:R-:W-:Y:S02]  /*35d0*/  FMUL2 R22, R78.F32x2.HI_LO, -1.4426950216293334961 ;  /* 0xbfb8aa3b4e16784a */ /* 0x000fe40001000000 */
[----:B------:R-:W-:Y:S01]  /*35e0*/  FMUL2 R6, R32.F32x2.HI_LO, -1.4426950216293334961 ;  /* 0xbfb8aa3b2006784a */ /* 0x000fe20001000000 */
[----:B------:R-:W-:Y:S01]  /*35f0*/  MUFU.EX2 R20, R20 ;  /* 0x0000001400147308 */ /* 0x000fe20000000800 */
[----:B------:R-:W-:Y:S02]  /*3600*/  FMUL2 R96, R70.F32x2.HI_LO, -1.4426950216293334961 ;  /* 0xbfb8aa3b4660784a */ /* 0x000fe40001000000 */
[----:B------:R-:W-:-:S02]  /*3610*/  FMUL2 R94, R72.F32x2.HI_LO, -1.4426950216293334961 ;  /* 0xbfb8aa3b485e784a */ /* 0x000fc40001000000 */
[----:B------:R-:W-:Y:S02]  /*3620*/  FMUL2 R100, R64.F32x2.HI_LO, -1.4426950216293334961 ;  /* 0xbfb8aa3b4064784a */ /* 0x000fe40001000000 */
[----:B------:R-:W-:Y:S01]  /*3630*/  FMUL2 R90, R76.F32x2.HI_LO, -1.4426950216293334961 ;  /* 0xbfb8aa3b4c5a784a */ /* 0x000fe20001000000 */
[----:B------:R-:W1:Y:S01]  /*3640*/  MUFU.EX2 R21, R21 ;  /* 0x0000001500157308 */ /* 0x000e620000000800 */
[----:B------:R-:W-:Y:S02]  /*3650*/  FMUL2 R8, R30.F32x2.HI_LO, -1.4426950216293334961 ;  /* 0xbfb8aa3b1e08784a */ /* 0x000fe40001000000 */
[----:B------:R-:W-:Y:S02]  /*3660*/  FMUL2 R92, R74.F32x2.HI_LO, -1.4426950216293334961 ;  /* 0xbfb8aa3b4a5c784a */ /* 0x000fe40001000000 */
[----:B------:R-:W-:Y:S02]  /*3670*/  FMUL2 R10, R28.F32x2.HI_LO, -1.4426950216293334961 ;  /* 0xbfb8aa3b1c0a784a */ /* 0x000fe40001000000 */
[----:B------:R-:W-:Y:S01]  /*3680*/  FMUL2 R14, R24.F32x2.HI_LO, -1.4426950216293334961 ;  /* 0xbfb8aa3b180e784a */ /* 0x000fe20001000000 */
[----:B------:R-:W-:Y:S01]  /*3690*/  MUFU.EX2 R4, R4 ;  /* 0x0000000400047308 */ /* 0x000fe20000000800 */
[----:B------:R-:W-:-:S02]  /*36a0*/  FMUL2 R12, R26.F32x2.HI_LO, -1.4426950216293334961 ;  /* 0xbfb8aa3b1a0c784a */ /* 0x000fc40001000000 */
[----:B------:R-:W-:Y:S02]  /*36b0*/  FMUL2 R98, R68.F32x2.HI_LO, -1.4426950216293334961 ;  /* 0xbfb8aa3b4462784a */ /* 0x000fe40001000000 */
[----:B------:R-:W-:Y:S02]  /*36c0*/  FMUL2 R16, R84.F32x2.HI_LO, -1.4426950216293334961 ;  /* 0xbfb8aa3b5410784a */ /* 0x000fe40001000000 */
[----:B------:R-:W-:Y:S01]  /*36d0*/  FMUL2 R18, R82.F32x2.HI_LO, -1.4426950216293334961 ;  /* 0xbfb8aa3b5212784a */ /* 0x000fe20001000000 */
[----:B------:R-:W2:Y:S01]  /*36e0*/  MUFU.EX2 R5, R5 ;  /* 0x0000000500057308 */ /* 0x000ea20000000800 */
[----:B-1----:R-:W-:-:S07]  /*36f0*/  FADD2 R20, R20.F32x2.HI_LO, 1 ;  /* 0x3f8000001414744b */ /* 0x002fce0000200000 */
[----:B------:R-:W-:Y:S08]  /*3700*/  MUFU.EX2 R22, R22 ;  /* 0x0000001600167308 */ /* 0x000ff00000000800 */
[----:B------:R-:W1:Y:S01]  /*3710*/  MUFU.EX2 R23, R23 ;  /* 0x0000001700177308 */ /* 0x000e620000000800 */
[----:B--2---:R-:W-:-:S07]  /*3720*/  FADD2 R4, R4.F32x2.HI_LO, 1 ;  /* 0x3f8000000404744b */ /* 0x004fce0000200000 */
[----:B------:R-:W-:Y:S08]  /*3730*/  MUFU.EX2 R6, R6 ;  /* 0x0000000600067308 */ /* 0x000ff00000000800 */
        /* <DEDUP_REMOVED lines=35> */
[----:B------:R-:W-:Y:S08]  /*3970*/  MUFU.RCP R20, R20 ;  /* 0x0000001400147308 */ /* 0x000ff00000001000 */
[----:B------:R-:W2:Y:S01]  /*3980*/  MUFU.RCP R21, R21 ;  /* 0x0000001500157308 */ /* 0x000ea20000001000 */
[----:B-1----:R-:W-:-:S07]  /*3990*/  FADD2 R16, R16.F32x2.HI_LO, 1 ;  /* 0x3f8000001010744b */ /* 0x002fce0000200000 */
[----:B------:R-:W-:Y:S08]  /*39a0*/  MUFU.RCP R4, R4 ;  /* 0x0000000400047308 */ /* 0x000ff00000001000 */
[----:B------:R-:W1:Y:S01]  /*39b0*/  MUFU.RCP R5, R5 ;  /* 0x0000000500057308 */ /* 0x000e620000001000 */
[----:B--2---:R-:W-:-:S04]  /*39c0*/  FMUL2 R20, R20.F32x2.HI_LO, R80.F32x2.HI_LO ;  /* 0x000000501414724a */ /* 0x004fc80000000000 */
[----:B------:R-:W-:-:S03]  /*39d0*/  FMUL2 R20, R20.F32x2.HI_LO, R50.F32x2.HI_LO ;  /* 0x000000321414724a */ /* 0x000fc60000000000 */
[----:B------:R-:W-:Y:S01]  /*39e0*/  MUFU.EX2 R18, R18 ;  /* 0x0000001200127308 */ /* 0x000fe20000000800 */
[----:B------:R-:W-:-:S07]  /*39f0*/  FMUL2 R20, R20.F32x2.HI_LO, R88.F32 ;  /* 0x000000581414724a */ /* 0x000fce0001000000 */
[----:B------:R-:W2:Y:S01]  /*3a00*/  MUFU.EX2 R19, R19 ;  /* 0x0000001300137308 */ /* 0x000ea20000000800 */
[----:B-1----:R-:W-:-:S04]  /*3a10*/  FMUL2 R4, R4.F32x2.HI_LO, R34.F32x2.HI_LO ;  /* 0x000000220404724a */ /* 0x002fc80000000000 */
[----:B------:R-:W-:-:S03]  /*3a20*/  FMUL2 R4, R4.F32x2.HI_LO, R66.F32x2.HI_LO ;  /* 0x000000420404724a */ /* 0x000fc60000000000 */
[----:B------:R-:W-:Y:S01]  /*3a30*/  MUFU.RCP R22, R22 ;  /* 0x0000001600167308 */ /* 0x000fe20000001000 */
[----:B------:R-:W-:-:S07]  /*3a40*/  FMUL2 R4, R4.F32x2.HI_LO, R88.F32 ;  /* 0x000000580404724a */ /* 0x000fce0001000000 */
[----:B------:R-:W1:Y:S01]  /*3a50*/  MUFU.RCP R23, R23 ;  /* 0x0000001700177308 */ /* 0x000e620000001000 */
[----:B--2---:R-:W-:-:S07]  /*3a60*/  FADD2 R18, R18.F32x2.HI_LO, 1 ;  /* 0x3f8000001212744b */ /* 0x004fce0000200000 */
[----:B------:R-:W-:Y:S08]  /*3a70*/  MUFU.RCP R6, R6 ;  /* 0x0000000600067308 */ /* 0x000ff00000001000 */
[----:B------:R-:W2:Y:S01]  /*3a80*/  MUFU.RCP R7, R7 ;  /* 0x0000000700077308 */ /* 0x000ea20000001000 */
[----:B-1----:R-:W-:-:S04]  /*3a90*/  FMUL2 R22, R22.F32x2.HI_LO, R78.F32x2.HI_LO ;  /* 0x0000004e1616724a */ /* 0x002fc80000000000 */
[----:B------:R-:W-:-:S03]  /*3aa0*/  FMUL2 R22, R22.F32x2.HI_LO, R44.F32x2.HI_LO ;  /* 0x0000002c1616724a */ /* 0x000fc60000000000 */
[----:B------:R-:W-:Y:S01]  /*3ab0*/  MUFU.RCP R96, R96 ;  /* 0x0000006000607308 */ /* 0x000fe20000001000 */
[----:B------:R-:W-:-:S07]  /*3ac0*/  FMUL2 R22, R22.F32x2.HI_LO, R88.F32 ;  /* 0x000000581616724a */ /* 0x000fce0001000000 */
[----:B------:R-:W1:Y:S01]  /*3ad0*/  MUFU.RCP R97, R97 ;  /* 0x0000006100617308 */ /* 0x000e620000001000 */
[----:B--2---:R-:W-:-:S04]  /*3ae0*/  FMUL2 R6, R6.F32x2.HI_LO, R32.F32x2.HI_LO ;  /* 0x000000200606724a */ /* 0x004fc80000000000 */
[----:B------:R-:W-:-:S03]  /*3af0*/  FMUL2 R6, R6.F32x2.HI_LO, R60.F32x2.HI_LO ;  /* 0x0000003c0606724a */ /* 0x000fc60000000000 */
[----:B------:R-:W-:Y:S01]  /*3b00*/  MUFU.RCP R94, R94 ;  /* 0x0000005e005e7308 */ /* 0x000fe20000001000 */
[----:B------:R-:W-:-:S07]  /*3b10*/  FMUL2 R6, R6.F32x2.HI_LO, R88.F32 ;  /* 0x000000580606724a */ /* 0x000fce0001000000 */
        /* <DEDUP_REMOVED lines=12> */
[----:B------:R-:W-:Y:S01]  /*3be0*/  FMUL2 R100, R100.F32x2.HI_LO, R2.F32x2.HI_LO ;  /* 0x000000026464724a */ /* 0x000fe20000000000 */
[-C--:B------:R-:W-:Y:S02]  /*3bf0*/  FMNMX.NAN R3, |R20|, |R4|.reuse, !PT ;  /* 0x4000000414037209 */ /* 0x080fe40007820200 */
[----:B------:R-:W-:Y:S01]  /*3c00*/  MUFU.RCP R8, R8 ;  /* 0x0000000800087308 */ /* 0x000fe20000001000 */
[----:B------:R-:W-:Y:S01]  /*3c10*/  F2FP.SATFINITE.E2M1.F32.PACK_AB_MERGE_C R4, R5, R4, RZ ;  /* 0x000000040504723e */ /* 0x000fe200042070ff */
[----:B------:R-:W-:Y:S01]  /*3c20*/  FMUL2 R100, R100.F32x2.HI_LO, R88.F32 ;  /* 0x000000586464724a */ /* 0x000fe20001000000 */
[----:B------:R-:W-:Y:S02]  /*3c30*/  FMNMX.NAN R2, |R23|, |R7|, !PT ;  /* 0x4000000717027209 */ /* 0x000fe40007820200 */
[----:B------:R-:W-:-:S03]  /*3c40*/  PRMT R4, R4, 0x7054, RZ ;  /* 0x0000705404047816 */ /* 0x000fc600000000ff */
        /* <DEDUP_REMOVED lines=21> */
[----:B--2---:R-:W-:Y:S01]  /*3da0*/  FMUL2 R14, R14.F32x2.HI_LO, R24.F32x2.HI_LO ;  /* 0x000000180e0e724a */ /* 0x004fe20000000000 */
[C---:B------:R-:W-:Y:S02]  /*3db0*/  FMNMX.NAN R24, |R21|.reuse, |R5|, !PT ;  /* 0x4000000515187209 */ /* 0x040fe40007820200 */
[----:B------:R-:W-:Y:S01]  /*3dc0*/  F2FP.SATFINITE.E2M1.F32.PACK_AB_MERGE_C R25, R21, R20, RZ ;  /* 0x000000141519723e */ /* 0x000fe200042070ff */
[----:B------:R-:W-:Y:S01]  /*3dd0*/  FMUL2 R14, R14.F32x2.HI_LO, R52.F32x2.HI_LO ;  /* 0x000000340e0e724a */ /* 0x000fe20000000000 */
[----:B------:R-:W-:Y:S02]  /*3de0*/  F2FP.SATFINITE.E2M1.F32.PACK_AB_MERGE_C R5, R23, R22, RZ ;  /* 0x000000161705723e */ /* 0x000fe400042070ff */
[----:B------:R-:W-:Y:S01]  /*3df0*/  MUFU.RCP R98, R98 ;  /* 0x0000006200627308 */ /* 0x000fe20000001000 */
[----:B------:R-:W-:Y:S01]  /*3e00*/  FMNMX.NAN R21, |R22|, |R6|, !PT ;  /* 0x4000000616157209 */ /* 0x000fe20007820200 */
[----:B------:R-:W-:Y:S01]  /*3e10*/  FMUL2 R14, R14.F32x2.HI_LO, R88.F32 ;  /* 0x000000580e0e724a */ /* 0x000fe20001000000 */
[----:B------:R-:W-:-:S02]  /*3e20*/  F2FP.SATFINITE.E2M1.F32.PACK_AB_MERGE_C R22, R97, R96, RZ ;  /* 0x000000606116723e */ /* 0x000fc400042070ff */
[----:B------:R-:W-:Y:S02]  /*3e30*/  F2FP.SATFINITE.E2M1.F32.PACK_AB_MERGE_C R6, R7, R6, RZ ;  /* 0x000000060706723e */ /* 0x000fe400042070ff */
[----:B------:R-:W-:Y:S01]  /*3e40*/  PRMT R22, R22, 0x7604, RZ ;  /* 0x0000760416167816 */ /* 0x000fe200000000ff */
[----:B------:R-:W2:Y:S01]  /*3e50*/  MUFU.RCP R99, R99 ;  /* 0x0000006300637308 */ /* 0x000ea20000001000 */
[----:B-1----:R-:W-:Y:S01]  /*3e60*/  FMUL2 R12, R12.F32x2.HI_LO, R26.F32x2.HI_LO ;  /* 0x0000001a0c0c724a */ /* 0x002fe20000000000 */
[----:B------:R-:W-:Y:S02]  /*3e70*/  F2FP.SATFINITE.E2M1.F32.PACK_AB_MERGE_C R27, R95, R94, RZ ;  /* 0x0000005e5f1b723e */ /* 0x000fe400042070ff */
[----:B------:R-:W-:Y:S01]  /*3e80*/  FMNMX.NAN R20, |R91|, |R9|, !PT ;  /* 0x400000095b147209 */ /* 0x000fe20007820200 */
[----:B------:R-:W-:Y:S01]  /*3e90*/  FMUL2 R12, R12.F32x2.HI_LO, R58.F32x2.HI_LO ;  /* 0x0000003a0c0c724a */ /* 0x000fe20000000000 */
[----:B------:R-:W-:Y:S02]  /*3ea0*/  PRMT R27, R27, 0x7054, RZ ;  /* 0x000070541b1b7816 */ /* 0x000fe400000000ff */
[----:B------:R-:W-:Y:S01]  /*3eb0*/  MUFU.RCP R16, R16 ;  /* 0x0000001000107308 */ /* 0x000fe20000001000 */
[----:B------:R-:W-:Y:S01]  /*3ec0*/  FMUL2 R12, R12.F32x2.HI_LO, R88.F32 ;  /* 0x000000580c0c724a */ /* 0x000fe20001000000 */
[----:B------:R-:W-:-:S02]  /*3ed0*/  F2FP.SATFINITE.E2M1.F32.PACK_AB_MERGE_C R7, R9, R8, RZ ;  /* 0x000000080907723e */ /* 0x000fc400042070ff */
[----:B------:R-:W-:Y:S02]  /*3ee0*/  FMNMX.NAN R23, |R90|, |R8|, !PT ;  /* 0x400000085a177209 */ /* 0x000fe40007820200 */
[----:B------:R-:W-:Y:S02]  /*3ef0*/  FMNMX.NAN R9, |R92|, |R10|, !PT ;  /* 0x4000000a5c097209 */ /* 0x000fe40007820200 */
[----:B------:R-:W1:Y:S01]  /*3f00*/  MUFU.RCP R17, R17 ;  /* 0x0000001100117308 */ /* 0x000e620000001000 */
[----:B--2---:R-:W-:Y:S01]  /*3f10*/  FMUL2 R98, R98.F32x2.HI_LO, R68.F32x2.HI_LO ;  /* 0x000000446262724a */ /* 0x004fe20000000000 */
[----:B------:R-:W-:Y:S02]  /*3f20*/  FMNMX.NAN R8, |R93|, |R11|, !PT ;  /* 0x4000000b5d087209 */ /* 0x000fe40007820200 */
[----:B------:R-:W-:Y:S01]  /*3f30*/  F2FP.SATFINITE.E2M1.F32.PACK_AB_MERGE_C R10, R11, R10, RZ ;  /* 0x0000000a0b0a723e */ /* 0x000fe200042070ff */
[----:B------:R-:W-:Y:S01]  /*3f40*/  FMUL2 R98, R98.F32x2.HI_LO, R38.F32x2.HI_LO ;  /* 0x000000266262724a */ /* 0x000fe20000000000 */
[----:B------:R-:W-:-:S02]  /*3f50*/  LOP3.LUT R11, R22, R27, RZ, 0xfc, !PT ;  /* 0x0000001b160b7212 */ /* 0x000fc400078efcff */
[----:B------:R-:W-:Y:S01]  /*3f60*/  MUFU.RCP R18, R18 ;  /* 0x0000001200127308 */ /* 0x000fe20000001000 */
[----:B------:R-:W-:Y:S01]  /*3f70*/  F2FP.SATFINITE.E2M1.F32.PACK_AB_MERGE_C R26, R13, R12, RZ ;  /* 0x0000000c0d1a723e */ /* 0x000fe200042070ff */
[----:B------:R-:W-:Y:S01]  /*3f80*/  FMUL2 R98, R98.F32x2.HI_LO, R88.F32 ;  /* 0x000000586262724a */ /* 0x000fe20001000000 */
[----:B------:R-:W-:Y:S02]  /*3f90*/  F2FP.SATFINITE.E2M1.F32.PACK_AB_MERGE_C R27, R15, R14, RZ ;  /* 0x0000000e0f1b723e */ /* 0x000fe400042070ff */
[----:B------:R-:W-:Y:S02]  /*3fa0*/  FMNMX3.NAN R24, |R95|, |R13|, R24, !PT ;  /* 0x4000000d5f187276 */ /* 0x000fe40007820218 */
[----:B------:R-:W-:Y:S01]  /*3fb0*/  PRMT R22, R25, 0x7054, RZ ;  /* 0x0000705419167816 */ /* 0x000fe200000000ff */
[----:B------:R-:W2:Y:S01]  /*3fc0*/  MUFU.RCP R19, R19 ;  /* 0x0000001300137308 */ /* 0x000ea20000001000 */
[----:B-1----:R-:W-:Y:S01]  /*3fd0*/  FMUL2 R16, R16.F32x2.HI_LO, R84.F32x2.HI_LO ;  /* 0x000000541010724a */ /* 0x002fe20000000000 */
[----:B------:R-:W-:-:S02]  /*3fe0*/  PRMT R13, R5, 0x7604, RZ ;  /* 0x00007604050d7816 */ /* 0x000fc400000000ff */
[----:B------:R-:W-:Y:S01]  /*3ff0*/  PRMT R26, R26, 0x7054, RZ ;  /* 0x000070541a1a7816 */ /* 0x000fe200000000ff */
[----:B------:R-:W-:Y:S01]  /*4000*/  FMUL2 R16, R16.F32x2.HI_LO, R54.F32x2.HI_LO ;  /* 0x000000361010724a */ /* 0x000fe20000000000 */
[----:B------:R-:W-:Y:S02]  /*4010*/  PRMT R5, R27, 0x7604, RZ ;  /* 0x000076041b057816 */ /* 0x000fe400000000ff */
[----:B------:R-:W-:Y:S01]  /*4020*/  PRMT R25, R6, 0x7604, RZ ;  /* 0x0000760406197816 */ /* 0x000fe200000000ff */
[----:B------:R-:W-:Y:S01]  /*4030*/  FMUL2 R16, R16.F32x2.HI_LO, R88.F32 ;  /* 0x000000581010724a */ /* 0x000fe20001000000 */
[----:B------:R-:W-:Y:S02]  /*4040*/  LOP3.LUT R22, R13, R22, RZ, 0xfc, !PT ;  /* 0x000000160d167212 */ /* 0x000fe400078efcff */
[C---:B------:R-:W-:Y:S02]  /*4050*/  F2FP.SATFINITE.E2M1.F32.PACK_AB_MERGE_C R6, R99.reuse, R98, RZ ;  /* 0x000000626306723e */ /* 0x040fe400042070ff */
[----:B------:R-:W-:-:S02]  /*4060*/  FMNMX3.NAN R13, |R99|, |R17|, R20, !PT ;  /* 0x40000011630d7276 */ /* 0x000fc40007820214 */
[----:B------:R-:W-:Y:S01]  /*4070*/  F2FP.SATFINITE.E2M1.F32.PACK_AB_MERGE_C R91, R91, R90, RZ ;  /* 0x0000005a5b5b723e */ /* 0x000fe200042070ff */
[----:B--2---:R-:W-:Y:S01]  /*4080*/  FMUL2 R18, R18.F32x2.HI_LO, R82.F32x2.HI_LO ;  /* 0x000000521212724a */ /* 0x004fe20000000000 */
[----:B------:R-:W-:Y:S02]  /*4090*/  LOP3.LUT R5, R5, R26, RZ, 0xfc, !PT ;  /* 0x0000001a05057212 */ /* 0x000fe400078efcff */
[----:B------:R-:W-:Y:S01]  /*40a0*/  LOP3.LUT R4, R25, R4, RZ, 0xfc, !PT ;  /* 0x0000000419047212 */ /* 0x000fe200078efcff */
[----:B------:R-:W-:Y:S01]  /*40b0*/  FMUL2 R18, R18.F32x2.HI_LO, R48.F32x2.HI_LO ;  /* 0x000000301212724a */ /* 0x000fe20000000000 */
[----:B------:R-:W-:Y:S02]  /*40c0*/  F2FP.SATFINITE.E2M1.F32.PACK_AB_MERGE_C R20, R17, R16, RZ ;  /* 0x000000101114723e */ /* 0x000fe400042070ff */
[----:B------:R-:W-:Y:S01]  /*40d0*/  LOP3.LUT R6, R11, 0xff, R6, 0xf8, !PT ;  /* 0x000000ff0b067812 */ /* 0x000fe200078ef806 */
[----:B------:R-:W-:Y:S01]  /*40e0*/  FMUL2 R18, R18.F32x2.HI_LO, R88.F32 ;  /* 0x000000581212724a */ /* 0x000fe20001000000 */
[----:B------:R-:W-:-:S02]  /*40f0*/  F2FP.SATFINITE.E2M1.F32.PACK_AB_MERGE_C R17, R101, R100, RZ ;  /* 0x000000646511723e */ /* 0x000fc400042070ff */
[----:B------:R-:W-:Y:S02]  /*4100*/  F2FP.SATFINITE.E2M1.F32.PACK_AB_MERGE_C R93, R93, R92, RZ ;  /* 0x0000005c5d5d723e */ /* 0x000fe400042070ff */
[----:B------:R-:W-:Y:S02]  /*4110*/  LOP3.LUT R22, R22, 0xff, R91, 0xf8, !PT ;  /* 0x000000ff16167812 */ /* 0x000fe400078ef85b */
[----:B------:R-:W-:Y:S02]  /*4120*/  LOP3.LUT R20, R5, 0xff, R20, 0xf8, !PT ;  /* 0x000000ff05147812 */ /* 0x000fe400078ef814 */
[----:B------:R-:W-:Y:S02]  /*4130*/  F2FP.SATFINITE.E2M1.F32.PACK_AB_MERGE_C R11, R19, R18, RZ ;  /* 0x00000012130b723e */ /* 0x000fe400042070ff */
[----:B------:R-:W-:Y:S02]  /*4140*/  LOP3.LUT R7, R4, 0xff, R7, 0xf8, !PT ;  /* 0x000000ff04077812 */ /* 0x000fe400078ef807 */
[----:B------:R-:W-:-:S02]  /*4150*/  PRMT R4, R17, 0x6540, R6 ;  /* 0x0000654011047816 */ /* 0x000fc40000000006 */
[----:B------:R-:W-:Y:S02]  /*4160*/  PRMT R5, R93, 0x6540, R22 ;  /* 0x000065405d057816 */ /* 0x000fe40000000016 */
[----:B------:R-:W-:Y:S02]  /*4170*/  PRMT R6, R11, 0x6540, R20 ;  /* 0x000065400b067816 */ /* 0x000fe40000000014 */
[----:B------:R-:W-:Y:S02]  /*4180*/  PRMT R7, R10, 0x6540, R7 ;  /* 0x000065400a077816 */ /* 0x000fe40000000007 */
[----:B------:R-:W-:Y:S02]  /*4190*/  FMNMX3.NAN R23, |R98|, |R16|, R23, !PT ;  /* 0x4000001062177276 */ /* 0x000fe40007820217 */
[----:B------:R-:W-:Y:S01]  /*41a0*/  FMNMX3.NAN R12, |R94|, |R12|, R3, !PT ;  /* 0x4000000c5e0c7276 */ /* 0x000fe20007820203 */
[----:B------:R1:W-:Y:S01]  /*41b0*/  STS.128 [R107+0x4400], R4 ;  /* 0x004400046b007388 */ /* 0x0003e20000000c00 */
[----:B------:R-:W-:-:S02]  /*41c0*/  FMNMX3.NAN R8, |R101|, |R19|, R8, !PT ;  /* 0x4000001365087276 */ /* 0x000fc40007820208 */
[----:B------:R-:W-:Y:S01]  /*41d0*/  FMNMX3.NAN R15, |R97|, |R15|, R2, !PT ;  /* 0x4000000f610f7276 */ /* 0x000fe20007820202 */
[----:B------:R2:W-:Y:S06]  /*41e0*/  MEMBAR.ALL.CTA ;  /* 0x0000000000007992 */ /* 0x0005ec0000008000 */
[----:B--2---:R-:W2:Y:S01]  /*41f0*/  FENCE.VIEW.ASYNC.S ;  /* 0x00000000000073c6 */ /* 0x004ea20000000000 */
[----:B------:R-:W-:Y:S02]  /*4200*/  FMNMX3.NAN R9, |R100|, |R18|, R9, !PT ;  /* 0x4000001264097276 */ /* 0x000fe40007820209 */
[----:B------:R-:W-:-:S02]  /*4210*/  FMNMX3.NAN R14, |R96|, |R14|, R21, !PT ;  /* 0x4000000e600e7276 */ /* 0x000fc40007820215 */
[----:B------:R-:W-:Y:S02]  /*4220*/  FMNMX.NAN R13, R13, R24, !PT ;  /* 0x000000180d0d7209 */ /* 0x000fe40007820000 */
[----:B------:R-:W-:Y:S02]  /*4230*/  FMNMX.NAN R12, R23, R12, !PT ;  /* 0x0000000c170c7209 */ /* 0x000fe40007820000 */
[----:B------:R-:W-:Y:S02]  /*4240*/  FMNMX3.NAN R8, R8, R15, R13, !PT ;  /* 0x0000000f08087276 */ /* 0x000fe4000782000d */
[----:B------:R-:W-:-:S04]  /*4250*/  FMNMX3.NAN R9, R9, R14, R12, !PT ;  /* 0x0000000e09097276 */ /* 0x000fc8000782000c */
[----:B------:R-:W-:-:S04]  /*4260*/  FMNMX3.NAN R9, R9, R8, RZ, !PT ;  /* 0x0000000809097276 */ /* 0x000fc800078200ff */
[----:B------:R-:W-:Y:S01]  /*4270*/  FMNMX R128, R9, R128, !PT ;  /* 0x0000008009807209 */ /* 0x000fe20007800000 */
[----:B--2---:R-:W-:Y:S06]  /*4280*/  BAR.SYNC.DEFER_BLOCKING 0x2, 0x80 ;  /* 0x0082000000007b1d */ /* 0x004fec0000010000 */
[----:B-1----:R-:W-:Y:S05]  /*4290*/  @P2 BRA `(.L_x_56) ;  /* 0x0000000000442947 */ /* 0x002fea0003800000 */
[----:B------:R-:W-:Y:S01]  /*42a0*/  IMAD R122, R89, 0x4, R122 ;  /* 0x00000004597a7824 */ /* 0x000fe200078e027a */
[----:B------:R-:W-:Y:S01]  /*42b0*/  UIADD3 UR12, UP0, UPT, UR10, 0x2c0, URZ ;  /* 0x000002c00a0c7890 */ /* 0x000fe2000ff1e0ff */
[----:B------:R-:W-:Y:S02]  /*42c0*/  PLOP3.LUT P0, PT, PT, PT, PT, 0x80, 0x8 ;  /* 0x000000000008781c */ /* 0x000fe40003f0f070 */
[----:B------:R-:W-:Y:S01]  /*42d0*/  IADD3 R2, PT, PT, R87, 0x4400, RZ ;  /* 0x0000440057027810 */ /* 0x000fe20007ffe0ff */
[----:B------:R-:W-:Y:S01]  /*42e0*/  IMAD.SHL.U32 R122, R122, 0x20, RZ ;  /* 0x000000207a7a7824 */ /* 0x000fe200078e00ff */
[----:B------:R-:W-:-:S12]  /*42f0*/  UIADD3.X UR13, UPT, UPT, URZ, UR11, URZ, UP0, !UPT ;  /* 0x0000000bff0d7290 */ /* 0x000fd800087fe4ff */
.L_x_57:
        /* <DEDUP_REMOVED lines=10> */
[----:B------:R0:W-:Y:S02]  /*43a0*/  UTMACMDFLUSH ;  /* 0x00000000000079b7 */ /* 0x0001e40000000000 */
.L_x_56:
[----:B------:R-:W-:Y:S01]  /*43b0*/  BAR.SYNC.DEFER_BLOCKING 0x2, 0x80 ;  /* 0x0082000000007b1d */ /* 0x000fe20000010000 */
[----:B------:R-:W-:Y:S02]  /*43c0*/  IADD3 R126, PT, PT, R126, 0x1, RZ ;  /* 0x000000017e7e7810 */ /* 0x000fe40007ffe0ff */
[----:B------:R-:W-:-:S03]  /*43d0*/  IADD3 R127, PT, PT, R127, -0x1, RZ ;  /* 0xffffffff7f7f7810 */ /* 0x000fc60007ffe0ff */
[----:B------:R-:W-:Y:S05]  /*43e0*/  @!P3 BRA `(.L_x_58) ;  /* 0xffffffe800a0b947 */ /* 0x000fea000383ffff */
[-C--:B------:R-:W-:Y:S01]  /*43f0*/  LEA R3, R108, R87.reuse, 0x3 ;  /* 0x000000576c037211 */ /* 0x080fe200078e18ff */
[----:B------:R-:W-:Y:S01]  /*4400*/  BSSY B0, `(.L_x_59) ;  /* 0x0000005000007945 */ /* 0x000fe20003800000 */
[----:B------:R-:W-:Y:S02]  /*4410*/  SHF.L.U32 R4, R106, 0x1f, RZ ;  /* 0x0000001f6a047819 */ /* 0x000fe400000006ff */
[----:B------:R-:W-:Y:S02]  /*4420*/  LEA R91, R108, R87, 0x4 ;  /* 0x000000576c5b7211 */ /* 0x000fe400078e20ff */
[----:B------:R-:W1:Y:S02]  /*4430*/  SYNCS.PHASECHK.TRANS64.TRYWAIT P0, [R3+URZ+0x50], R4 ;  /* 0x00005004030075a7 */ /* 0x000e6400080011ff */
[----:B-1----:R-:W-:Y:S05]  /*4440*/  @!P0 BRA `(.L_x_60) ;  /* 0x0000000800c08947 */ /* 0x002fea0003800000 */
.L_x_92:
[----:B------:R-:W-:Y:S05]  /*4450*/  BSYNC B0 ;  /* 0x0000000000007941 */ /* 0x000fea0003800000 */
.L_x_59:
[----:B------:R-:W2:Y:S01]  /*4460*/  LDS.128 R88, [R91+0x37c10] ;  /* 0x037c10005b587984 */ /* 0x000ea20000000c00 */
[----:B------:R-:W-:Y:S01]  /*4470*/  CREDUX.MAXABS.F32.NAN UR4, R128 ;  /* 0x00000000800472cc */ /* 0x000fe20000006400 */
[----:B------:R-:W-:Y:S01]  /*4480*/  BSSY.RECONVERGENT B0, `(.L_x_61) ;  /* 0x0000013000007945 */ /* 0x000fe20003800200 */
[----:B------:R-:W-:Y:S01]  /*4490*/  ISETP.NE.AND P0, PT, R102, RZ, PT ;  /* 0x000000ff6600720c */ /* 0x000fe20003f05270 */
[----:B------:R3:W-:Y:S06]  /*44a0*/  MEMBAR.ALL.CTA ;  /* 0x0000000000007992 */ /* 0x0007ec0000008000 */
[----:B---3--:R-:W3:Y:S01]  /*44b0*/  FENCE.VIEW.ASYNC.S ;  /* 0x00000000000073c6 */ /* 0x008ee20000000000 */
[----:B------:R-:W-:-:S03]  /*44c0*/  VIADD R108, R108, 0x1 ;  /* 0x000000016c6c7836 */ /* 0x000fc60000000000 */
[----:B-1----:R-:W-:Y:S01]  /*44d0*/  IMAD.U32 R5, RZ, RZ, UR4 ;  /* 0x00000004ff057e24 */ /* 0x002fe2000f8e00ff */
[----:B---3--:R1:W-:Y:S04]  /*44e0*/  SYNCS.ARRIVE.TRANS64.ART0 RZ, [R3+URZ+0x60], R0 ;  /* 0x0000600003ff79a7 */ /* 0x0083e800085000ff */
[----:B------:R1:W-:Y:S01]  /*44f0*/  @!P0 STS [R118+0x37c00], R5 ;  /* 0x037c000576008388 */ /* 0x0003e20000000800 */
[----:B------:R-:W-:Y:S01]  /*4500*/  BAR.SYNC.DEFER_BLOCKING 0x2, 0x80 ;  /* 0x0082000000007b1d */ /* 0x000fe20000010000 */
[----:B------:R-:W-:-:S13]  /*4510*/  LOP3.LUT P0, RZ, R120, R102, RZ, 0xfc, !PT ;  /* 0x0000006678ff7212 */ /* 0x000fda000780fcff */
[----:B------:R-:W-:Y:S05]  /*4520*/  @P0 BRA `(.L_x_62) ;  /* 0x0000000000200947 */ /* 0x000fea0003800000 */
[----:B------:R-:W-:Y:S01]  /*4530*/  IMAD.U32 R87, RZ, RZ, UR7 ;  /* 0x00000007ff577e24 */ /* 0x000fe2000f8e00ff */
[----:B------:R-:W3:Y:S04]  /*4540*/  LDCU.64 UR4, c[0x0][0x740] ;  /* 0x0000e800ff0477ac */ /* 0x000ee80008000a00 */
[----:B-1----:R-:W1:Y:S01]  /*4550*/  LDS.128 R4, [R87+0x37c00] ;  /* 0x037c000057047984 */ /* 0x002e620000000c00 */
[----:B---3--:R-:W-:-:S04]  /*4560*/  LEA R2, P0, R103, UR4, 0x2 ;  /* 0x0000000467027c11 */ /* 0x008fc8000f8010ff */
[----:B------:R-:W-:Y:S02]  /*4570*/  LEA.HI.X R3, R103, UR5, R86, 0x2, P0 ;  /* 0x0000000567037c11 */ /* 0x000fe400080f1456 */
[----:B-1----:R-:W-:-:S04]  /*4580*/  FMNMX3 R4, R4, RZ, R5, !PT ;  /* 0x000000ff04047276 */ /* 0x002fc80007800005 */
[----:B------:R-:W-:-:S05]  /*4590*/  FMNMX3 R7, R4, R6, R7, !PT ;  /* 0x0000000604077276 */ /* 0x000fca0007800007 */
[----:B------:R3:W-:Y:S02]  /*45a0*/  REDG.E.MAX.S32.STRONG.GPU desc[UR22][R2.64], R7 ;  /* 0x000000070200798e */ /* 0x0007e4000d12e316 */
.L_x_62:
[----:B------:R-:W-:Y:S05]  /*45b0*/  BSYNC.RECONVERGENT B0 ;  /* 0x0000000000007941 */ /* 0x000fea0003800200 */
.L_x_61:
[----:B--2---:R-:W-:Y:S02]  /*45c0*/  ISETP.NE.AND P0, PT, R91, 0x1, PT ;  /* 0x000000015b00780c */ /* 0x004fe40003f05270 */
[----:B------:R-:W-:-:S04]  /*45d0*/  ISETP.NE.AND P1, PT, R108, 0x2, PT ;  /* 0x000000026c00780c */ /* 0x000fc80003f25270 */
[----:B-1-3--:R-:W-:Y:S02]  /*45e0*/  SEL R3, RZ, 0x1, P1 ;  /* 0x00000001ff037807 */ /* 0x00afe40000800000 */
[----:B------:R-:W-:Y:S02]  /*45f0*/  SEL R108, R108, RZ, P1 ;  /* 0x000000ff6c6c7207 */ /* 0x000fe40000800000 */
[----:B------:R-:W-:-:S03]  /*4600*/  LOP3.LUT R106, R106, R3, RZ, 0x3c, !PT ;  /* 0x000000036a6a7212 */ /* 0x000fc600078e3cff */
[----:B------:R-:W-:Y:S05]  /*4610*/  @!P0 BRA `(.L_x_63) ;  /* 0xffffffe400cc8947 */ /* 0x000fea000383ffff */
.L_x_50:
[----:B------:R-:W-:-:S13]  /*4620*/  ISETP.NE.AND P0, PT, R120, RZ, PT ;  /* 0x000000ff7800720c */ /* 0x000fda0003f05270 */
[----:B------:R-:W-:Y:S05]  /*4630*/  @P0 BRA `(.L_x_64) ;  /* 0x00000000001c0947 */ /* 0x000fea0003800000 */
[----:B------:R-:W2:Y:S01]  /*4640*/  S2UR UR4, SR_CgaCtaId ;  /* 0x00000000000479c3 */ /* 0x000ea20000008800 */
[----:B------:R-:W-:Y:S01]  /*4650*/  ELECT P1, URZ, PT ;  /* 0x0000000000ff782f */ /* 0x000fe20003820000 */
[----:B------:R-:W-:Y:S01]  /*4660*/  HFMA2 R2, -RZ, RZ, 0, 5.9604644775390625e-08 ;  /* 0x00000001ff027431 */ /* 0x000fe200000001ff */
[----:B------:R-:W-:-:S05]  /*4670*/  UMOV UR5, 0x40 ;  /* 0x0000004000057882 */ /* 0x000fca0000000000 */
[----:B------:R-:W-:Y:S01]  /*4680*/  UVIRTCOUNT.DEALLOC.SMPOOL 0x80 ;  /* 0x000000800000784c */ /* 0x000fe20000000000 */
[----:B--2---:R-:W-:-:S09]  /*4690*/  ULEA UR4, UR4, UR5, 0x18 ;  /* 0x0000000504047291 */ /* 0x004fd2000f8ec0ff */
[----:B------:R2:W-:Y:S03]  /*46a0*/  @P1 STS.U8 [UR4], R2 ;  /* 0x00000002ff001988 */ /* 0x0005e60008000004 */
.L_x_64:
[----:B------:R-:W-:Y:S06]  /*46b0*/  BAR.SYNC.DEFER_BLOCKING 0x2, 0x80 ;  /* 0x0082000000007b1d */ /* 0x000fec0000010000 */
[----:B------:R-:W-:Y:S05]  /*46c0*/  @P0 BRA `(.L_x_65) ;  /* 0x00000000009c0947 */ /* 0x000fea0003800000 */
[----:B------:R-:W3:Y:S01]  /*46d0*/  S2UR UR5, SR_CgaCtaId ;  /* 0x00000000000579c3 */ /* 0x000ee20000008800 */
[----:B------:R-:W-:Y:S01]  /*46e0*/  NOP ;  /* 0x0000000000007918 */ /* 0x000fe20000000000 */
[----:B------:R-:W-:Y:S01]  /*46f0*/  UMOV UR4, 0x50 ;  /* 0x0000005000047882 */ /* 0x000fe20000000000 */
[----:B------:R-:W-:Y:S01]  /*4700*/  LOP3.LUT R4, R119, 0xffff, RZ, 0xc0, !PT ;  /* 0x0000ffff77047812 */ /* 0x000fe200078ec0ff */
[----:B------:R-:W-:-:S03]  /*4710*/  IMAD.MOV.U32 R3, RZ, RZ, 0xffff ;  /* 0x0000ffffff037424 */ /* 0x000fc600078e00ff */
[----:B------:R-:W-:-:S04]  /*4720*/  SHF.R.U32.HI R4, RZ, 0x5, R4 ;  /* 0x00000005ff047819 */ /* 0x000fc80000011604 */
[----:B------:R-:W-:Y:S01]  /*4730*/  SHF.L.U32 R3, R3, R4, RZ ;  /* 0x0000000403037219 */ /* 0x000fe200000006ff */
[----:B------:R-:W-:-:S05]  /*4740*/  VIADD R5, R4, 0x10 ;  /* 0x0000001004057836 */ /* 0x000fca0000000000 */
[----:B------:R-:W-:Y:S01]  /*4750*/  SHF.L.U32 R0, R0, R5, RZ ;  /* 0x0000000500007219 */ /* 0x000fe200000006ff */
[----:B---3--:R-:W-:-:S03]  /*4760*/  ULEA UR5, UR5, UR4, 0x18 ;  /* 0x0000000405057291 */ /* 0x008fc6000f8ec0ff */
[----:B------:R-:W-:-:S04]  /*4770*/  LOP3.LUT R5, R0, R3, RZ, 0xfc, !PT ;  /* 0x0000000300057212 */ /* 0x000fc800078efcff */
[C---:B------:R-:W-:Y:S02]  /*4780*/  LOP3.LUT R3, R5.reuse, 0xffff, RZ, 0xc0, !PT ;  /* 0x0000ffff05037812 */ /* 0x040fe400078ec0ff */
[----:B--2---:R-:W2:Y:S02]  /*4790*/  LDS R2, [UR5] ;  /* 0x00000005ff027984 */ /* 0x004ea40008000800 */
[----:B--2---:R-:W-:-:S04]  /*47a0*/  LOP3.LUT R0, R5, 0xffff, R2, 0x80, !PT ;  /* 0x0000ffff05007812 */ /* 0x004fc800078e8002 */
[----:B------:R-:W-:-:S13]  /*47b0*/  ISETP.NE.AND P0, PT, R0, R3, PT ;  /* 0x000000030000720c */ /* 0x000fda0003f05270 */
[----:B------:R-:W-:Y:S05]  /*47c0*/  @P0 BRA `(.L_x_66) ;  /* 0x0000000000500947 */ /* 0x000fea0003800000 */
[----:B------:R-:W-:Y:S02]  /*47d0*/  SHF.R.U32.HI R0, RZ, 0x10, R2 ;  /* 0x00000010ff007819 */ /* 0x000fe40000011602 */
[----:B------:R-:W-:-:S04]  /*47e0*/  SHF.R.U32.HI R3, RZ, 0x10, R5 ;  /* 0x00000010ff037819 */ /* 0x000fc80000011605 */
[----:B------:R-:W-:-:S04]  /*47f0*/  LOP3.LUT R0, R0, R3, RZ, 0xc0, !PT ;  /* 0x0000000300007212 */ /* 0x000fc800078ec0ff */
[----:B------:R-:W-:-:S13]  /*4800*/  ISETP.NE.AND P0, PT, R0, R3, PT ;  /* 0x000000030000720c */ /* 0x000fda0003f05270 */
[----:B------:R-:W-:Y:S05]  /*4810*/  @P0 BRA `(.L_x_67) ;  /* 0x0000000000300947 */ /* 0x000fea0003800000 */
[----:B------:R-:W-:Y:S01]  /*4820*/  R2UR UR8, R5 ;  /* 0x00000000050872ca */ /* 0x000fe200000e0000 */
[----:B------:R-:W2:Y:S01]  /*4830*/  S2R R2, SR_LANEID ;  /* 0x0000000000027919 */ /* 0x000ea20000000000 */
[----:B------:R-:W-:Y:S02]  /*4840*/  VOTEU.ANY UR6, UPT, PT ;  /* 0x0000000000067886 */ /* 0x000fe400038e0100 */
[----:B------:R-:W-:-:S09]  /*4850*/  UFLO.U32 UR6, UR6 ;  /* 0x00000006000672bd */ /* 0x000fd200080e0000 */
[----:B------:R-:W-:-:S06]  /*4860*/  ULOP3.LUT UR8, URZ, UR8, URZ, 0x33, !UPT ;  /* 0x00000008ff087292 */ /* 0x000fcc000f8e33ff */
[----:B------:R-:W-:-:S04]  /*4870*/  IMAD.U32 R0, RZ, RZ, UR8 ;  /* 0x00000008ff007e24 */ /* 0x000fc8000f8e00ff */
[----:B------:R-:W3:Y:S02]  /*4880*/  REDUX UR4, R0 ;  /* 0x00000000000473c4 */ /* 0x000ee40000000000 */
[----:B------:R4:W-:Y:S01]  /*4890*/  UTCATOMSWS.AND URZ, UR8 ;  /* 0x0000000800ff79e3 */ /* 0x0009e20008000000 */
[----:B--2---:R-:W-:Y:S01]  /*48a0*/  ISETP.EQ.U32.AND P0, PT, R2, UR6, PT ;  /* 0x0000000602007c0c */ /* 0x004fe2000bf02070 */
[----:B---3--:R-:W-:-:S12]  /*48b0*/  IMAD.U32 R2, RZ, RZ, UR4 ;  /* 0x00000004ff027e24 */ /* 0x008fd8000f8e00ff */
[----:B------:R4:W-:Y:S01]  /*48c0*/  @P0 ATOMS.AND RZ, [UR5], R2 ;  /* 0x00000002ffff098c */ /* 0x0009e2000a800005 */
[----:B------:R-:W-:Y:S05]  /*48d0*/  BRA `(.L_x_68) ;  /* 0x0000000000147947 */ /* 0x000fea0003800000 */
.L_x_67:
[----:B------:R-:W-:Y:S02]  /*48e0*/  MOV R2, 0x4900 ;  /* 0x0000490000027802 */ /* 0x000fe40000000f00 */
[----:B-1----:R-:W-:Y:S05]  /*48f0*/  CALL.REL.NOINC `($__internal_0_$__cuda_sm10x_tcgen05_guardrail_trap_col_being_dealloced_not_returned_by_alloc) ;  /* 0x0000000400ac7944 */ /* 0x002fea0003c00000 */
[----:B------:R-:W-:Y:S05]  /*4900*/  BRA `(.L_x_68) ;  /* 0x0000000000087947 */ /* 0x000fea0003800000 */
.L_x_66:
[----:B------:R-:W-:Y:S02]  /*4910*/  MOV R2, 0x4930 ;  /* 0x0000493000027802 */ /* 0x000fe40000000f00 */
[----:B-1----:R-:W-:Y:S05]  /*4920*/  CALL.REL.NOINC `($__internal_2_$__cuda_sm10x_tcgen05_guardrail_trap_unallocated_columns_being_dealloced) ;  /* 0x0000000400b87944 */ /* 0x002fea0003c00000 */
.L_x_68:
[----:B------:R-:W-:Y:S01]  /*4930*/  NOP ;  /* 0x0000000000007918 */ /* 0x000fe20000000000 */
.L_x_65:
[----:B------:R-:W-:-:S04]  /*4940*/  DEPBAR.LE SB0, 0x0 ;  /* 0x000080000000791a */ /* 0x000fc80000000000 */
[----:B------:R-:W-:-:S04]  /*4950*/  DEPBAR.LE SB0, 0x0 ;  /* 0x000080000000791a */ /* 0x000fc80000000000 */
[----:B----4-:R-:W-:Y:S05]  /*4960*/  EXIT ;  /* 0x000000000000794d */ /* 0x010fea0003800000 */
.L_x_20:
[----:B------:R-:W-:-:S07]  /*4970*/  MOV R20, R21 ;  /* 0x0000001500147202 */ /* 0x000fce0000000f00 */
.L_x_69:
[----:B----4-:R4:W3:Y:S02]  /*4980*/  SYNCS.PHASECHK.TRANS64.TRYWAIT P0, [R14+URZ+0x60], R21 ;  /* 0x000060150e0075a7 */ /* 0x0108e400080011ff */
[----:B---3--:R-:W-:Y:S05]  /*4990*/  @!P0 NANOSLEEP.SYNCS 0x989680 ;  /* 0x009896800000895d */ /* 0x008fea0003900000 */
[----:B------:R-:W3:Y:S02]  /*49a0*/  @!P0 SYNCS.PHASECHK.TRANS64 P0, [R14+URZ+0x60], R21 ;  /* 0x000060150e0085a7 */ /* 0x000ee400080010ff */
[----:B---3--:R-:W-:Y:S05]  /*49b0*/  @!P0 BRA `(.L_x_69) ;  /* 0xfffffffc00f08947 */ /* 0x008fea000383ffff */
[----:B------:R-:W-:Y:S05]  /*49c0*/  BRA `(.L_x_70) ;  /* 0xffffffc400387947 */ /* 0x000fea000383ffff */
.L_x_22:
[----:B------:R-:W-:-:S07]  /*49d0*/  MOV R7, R6 ;  /* 0x0000000600077202 */ /* 0x000fce0000000f00 */
.L_x_71:
[----:B--2---:R2:W3:Y:S02]  /*49e0*/  SYNCS.PHASECHK.TRANS64.TRYWAIT P0, [R2+URZ+0x60], R7 ;  /* 0x00006007020075a7 */ /* 0x0044e400080011ff */
[----:B---3--:R-:W-:Y:S05]  /*49f0*/  @!P0 NANOSLEEP.SYNCS 0x989680 ;  /* 0x009896800000895d */ /* 0x008fea0003900000 */
[----:B------:R-:W3:Y:S02]  /*4a00*/  @!P0 SYNCS.PHASECHK.TRANS64 P0, [R2+URZ+0x60], R7 ;  /* 0x00006007020085a7 */ /* 0x000ee400080010ff */
[----:B---3--:R-:W-:Y:S05]  /*4a10*/  @!P0 BRA `(.L_x_71) ;  /* 0xfffffffc00f08947 */ /* 0x008fea000383ffff */
[----:B------:R-:W-:Y:S05]  /*4a20*/  BRA `(.L_x_72) ;  /* 0xffffffc400e47947 */ /* 0x000fea000383ffff */
.L_x_23:
[----:B------:R-:W-:-:S07]  /*4a30*/  MOV R9, R8 ;  /* 0x0000000800097202 */ /* 0x000fce0000000f00 */
.L_x_73:
[----:B--2---:R2:W3:Y:S02]  /*4a40*/  SYNCS.PHASECHK.TRANS64.TRYWAIT P0, [R3+URZ+0x60], R9 ;  /* 0x00006009030075a7 */ /* 0x0044e400080011ff */
[----:B---3--:R-:W-:Y:S05]  /*4a50*/  @!P0 NANOSLEEP.SYNCS 0x989680 ;  /* 0x009896800000895d */ /* 0x008fea0003900000 */
[----:B------:R-:W3:Y:S02]  /*4a60*/  @!P0 SYNCS.PHASECHK.TRANS64 P0, [R3+URZ+0x60], R9 ;  /* 0x00006009030085a7 */ /* 0x000ee400080010ff */
[----:B---3--:R-:W-:Y:S05]  /*4a70*/  @!P0 BRA `(.L_x_73) ;  /* 0xfffffffc00f08947 */ /* 0x008fea000383ffff */
[----:B------:R-:W-:Y:S05]  /*4a80*/  BRA `(.L_x_15) ;  /* 0xffffffc800187947 */ /* 0x000fea000383ffff */
.L_x_25:
[----:B------:R-:W-:-:S07]  /*4a90*/  MOV R0, UR32 ;  /* 0x0000002000007c02 */ /* 0x000fce0008000f00 */
.L_x_74:
[----:B---3--:R3:W4:Y:S02]  /*4aa0*/  SYNCS.PHASECHK.TRANS64.TRYWAIT P0, [R0+URZ+0x50], RZ ;  /* 0x000050ff000075a7 */ /* 0x00872400080011ff */
[----:B----4-:R-:W-:Y:S05]  /*4ab0*/  @!P0 NANOSLEEP.SYNCS 0x989680 ;  /* 0x009896800000895d */ /* 0x010fea0003900000 */
[----:B------:R-:W4:Y:S02]  /*4ac0*/  @!P0 SYNCS.PHASECHK.TRANS64 P0, [R0+URZ+0x50], RZ ;  /* 0x000050ff000085a7 */ /* 0x000f2400080010ff */
[----:B----4-:R-:W-:Y:S05]  /*4ad0*/  @!P0 BRA `(.L_x_74) ;  /* 0xfffffffc00f08947 */ /* 0x010fea000383ffff */
[----:B------:R-:W-:Y:S05]  /*4ae0*/  BRA `(.L_x_75) ;  /* 0xffffffc800187947 */ /* 0x000fea000383ffff */
.L_x_28:
[----:B------:R-:W-:Y:S02]  /*4af0*/  MOV R6, UR9 ;  /* 0x0000000900067c02 */ /* 0x000fe40008000f00 */
[----:B------:R-:W-:Y:S02]  /*4b00*/  MOV R7, UR9 ;  /* 0x0000000900077c02 */ /* 0x000fe40008000f00 */
[----:B------:R-:W-:-:S07]  /*4b10*/  MOV R3, UR5 ;  /* 0x0000000500037c02 */ /* 0x000fce0008000f00 */
.L_x_76:
[----:B--2---:R2:W3:Y:S02]  /*4b20*/  SYNCS.PHASECHK.TRANS64.TRYWAIT P0, [R3+URZ+0x20], R7 ;  /* 0x00002007030075a7 */ /* 0x0044e400080011ff */
[----:B---3--:R-:W-:Y:S05]  /*4b30*/  @!P0 NANOSLEEP.SYNCS 0x989680 ;  /* 0x009896800000895d */ /* 0x008fea0003900000 */
[----:B------:R-:W3:Y:S02]  /*4b40*/  @!P0 SYNCS.PHASECHK.TRANS64 P0, [R3+URZ+0x20], R7 ;  /* 0x00002007030085a7 */ /* 0x000ee400080010ff */
[----:B---3--:R-:W-:Y:S05]  /*4b50*/  @!P0 BRA `(.L_x_76) ;  /* 0xfffffffc00f08947 */ /* 0x008fea000383ffff */
[----:B------:R-:W-:Y:S05]  /*4b60*/  BRA `(.L_x_27) ;  /* 0xffffffc800e47947 */ /* 0x000fea000383ffff */
.L_x_30:
[----:B------:R-:W-:-:S07]  /*4b70*/  MOV R5, R4 ;  /* 0x0000000400057202 */ /* 0x000fce0000000f00 */
.L_x_77:
[----:B---3--:R3:W4:Y:S02]  /*4b80*/  SYNCS.PHASECHK.TRANS64.TRYWAIT P0, [R3+URZ+0x50], R5 ;  /* 0x00005005030075a7 */ /* 0x00872400080011ff */
[----:B----4-:R-:W-:Y:S05]  /*4b90*/  @!P0 NANOSLEEP.SYNCS 0x989680 ;  /* 0x009896800000895d */ /* 0x010fea0003900000 */
[----:B------:R-:W4:Y:S02]  /*4ba0*/  @!P0 SYNCS.PHASECHK.TRANS64 P0, [R3+URZ+0x50], R5 ;  /* 0x00005005030085a7 */ /* 0x000f2400080010ff */
[----:B----4-:R-:W-:Y:S05]  /*4bb0*/  @!P0 BRA `(.L_x_77) ;  /* 0xfffffffc00f08947 */ /* 0x010fea000383ffff */
[----:B------:R-:W-:Y:S05]  /*4bc0*/  BRA `(.L_x_78) ;  /* 0xffffffcc00387947 */ /* 0x000fea000383ffff */
.L_x_32:
[----:B------:R-:W-:Y:S02]  /*4bd0*/  MOV R2, UR4 ;  /* 0x0000000400027c02 */ /* 0x000fe40008000f00 */
[----:B--2---:R-:W-:Y:S02]  /*4be0*/  MOV R3, UR4 ;  /* 0x0000000400037c02 */ /* 0x004fe40008000f00 */
[----:B------:R-:W-:-:S07]  /*4bf0*/  MOV R0, UR5 ;  /* 0x0000000500007c02 */ /* 0x000fce0008000f00 */
.L_x_79:
[----:B--2---:R2:W3:Y:S02]  /*4c00*/  SYNCS.PHASECHK.TRANS64.TRYWAIT P0, [R0+URZ+0x20], R3 ;  /* 0x00002003000075a7 */ /* 0x0044e400080011ff */
[----:B---3--:R-:W-:Y:S05]  /*4c10*/  @!P0 NANOSLEEP.SYNCS 0x989680 ;  /* 0x009896800000895d */ /* 0x008fea0003900000 */
[----:B------:R-:W3:Y:S02]  /*4c20*/  @!P0 SYNCS.PHASECHK.TRANS64 P0, [R0+URZ+0x20], R3 ;  /* 0x00002003000085a7 */ /* 0x000ee400080010ff */
[----:B---3--:R-:W-:Y:S05]  /*4c30*/  @!P0 BRA `(.L_x_79) ;  /* 0xfffffffc00f08947 */ /* 0x008fea000383ffff */
[----:B------:R-:W-:Y:S05]  /*4c40*/  BRA `(.L_x_80) ;  /* 0xffffffcc00987947 */ /* 0x000fea000383ffff */
.L_x_34:
[----:B------:R-:W-:-:S07]  /*4c50*/  MOV R2, UR12 ;  /* 0x0000000c00027c02 */ /* 0x000fce0008000f00 */
.L_x_81:
[----:B---3--:R3:W4:Y:S02]  /*4c60*/  SYNCS.PHASECHK.TRANS64.TRYWAIT P0, [R2+URZ+0x50], RZ ;  /* 0x000050ff020075a7 */ /* 0x00872400080011ff */
[----:B----4-:R-:W-:Y:S05]  /*4c70*/  @!P0 NANOSLEEP.SYNCS 0x989680 ;  /* 0x009896800000895d */ /* 0x010fea0003900000 */
[----:B------:R-:W4:Y:S02]  /*4c80*/  @!P0 SYNCS.PHASECHK.TRANS64 P0, [R2+URZ+0x50], RZ ;  /* 0x000050ff020085a7 */ /* 0x000f2400080010ff */
[----:B----4-:R-:W-:Y:S05]  /*4c90*/  @!P0 BRA `(.L_x_81) ;  /* 0xfffffffc00f08947 */ /* 0x010fea000383ffff */
[----:B------:R-:W-:Y:S05]  /*4ca0*/  BRA `(.L_x_82) ;  /* 0xffffffcc00b07947 */ /* 0x000fea000383ffff */
.L_x_37:
[----:B------:R-:W-:Y:S02]  /*4cb0*/  MOV R8, UR13 ;  /* 0x0000000d00087c02 */ /* 0x000fe40008000f00 */
[----:B------:R-:W-:Y:S02]  /*4cc0*/  MOV R9, UR13 ;  /* 0x0000000d00097c02 */ /* 0x000fe40008000f00 */
[----:B------:R-:W-:-:S07]  /*4cd0*/  MOV R0, UR12 ;  /* 0x0000000c00007c02 */ /* 0x000fce0008000f00 */
.L_x_83:
[----:B--2---:R2:W3:Y:S02]  /*4ce0*/  SYNCS.PHASECHK.TRANS64.TRYWAIT P0, [R0+URZ+0x48], R9 ;  /* 0x00004809000075a7 */ /* 0x0044e400080011ff */
[----:B---3--:R-:W-:Y:S05]  /*4cf0*/  @!P0 NANOSLEEP.SYNCS 0x989680 ;  /* 0x009896800000895d */ /* 0x008fea0003900000 */
[----:B------:R-:W3:Y:S02]  /*4d00*/  @!P0 SYNCS.PHASECHK.TRANS64 P0, [R0+URZ+0x48], R9 ;  /* 0x00004809000085a7 */ /* 0x000ee400080010ff */
[----:B---3--:R-:W-:Y:S05]  /*4d10*/  @!P0 BRA `(.L_x_83) ;  /* 0xfffffffc00f08947 */ /* 0x008fea000383ffff */
[----:B------:R-:W-:Y:S05]  /*4d20*/  BRA `(.L_x_36) ;  /* 0xffffffd000dc7947 */ /* 0x000fea000383ffff */
.L_x_39:
[----:B------:R-:W-:Y:S02]  /*4d30*/  MOV R8, UR25 ;  /* 0x0000001900087c02 */ /* 0x000fe40008000f00 */
[----:B------:R-:W-:Y:S02]  /*4d40*/  MOV R9, UR25 ;  /* 0x0000001900097c02 */ /* 0x000fe40008000f00 */
[----:B------:R-:W-:Y:S07]  /*4d50*/  MOV R0, UR13 ;  /* 0x0000000d00007c02 */ /* 0x000fee0008000f00 */
.L_x_84:
[----:B--2---:R2:W3:Y:S02]  /*4d60*/  SYNCS.PHASECHK.TRANS64.TRYWAIT P1, [R0+URZ], R9 ;  /* 0x00000009000075a7 */ /* 0x0044e400080211ff */
[----:B---3--:R-:W-:Y:S05]  /*4d70*/  @!P1 NANOSLEEP.SYNCS 0x989680 ;  /* 0x009896800000995d */ /* 0x008fea0003900000 */
[----:B------:R-:W3:Y:S02]  /*4d80*/  @!P1 SYNCS.PHASECHK.TRANS64 P1, [R0+URZ], R9 ;  /* 0x00000009000095a7 */ /* 0x000ee400080210ff */
[----:B---3--:R-:W-:Y:S05]  /*4d90*/  @!P1 BRA `(.L_x_84) ;  /* 0xfffffffc00f09947 */ /* 0x008fea000383ffff */
[----:B------:R-:W-:Y:S05]  /*4da0*/  BRA `(.L_x_38) ;  /* 0xffffffd400587947 */ /* 0x000fea000383ffff */
.L_x_41:
[-C--:B------:R-:W-:Y:S02]  /*4db0*/  MOV R8, R4.reuse ;  /* 0x0000000400087202 */ /* 0x080fe40000000f00 */
[----:B------:R-:W-:-:S07]  /*4dc0*/  MOV R9, R4 ;  /* 0x0000000400097202 */ /* 0x000fce0000000f00 */
.L_x_85:
[----:B--2---:R2:W3:Y:S02]  /*4dd0*/  SYNCS.PHASECHK.TRANS64.TRYWAIT P0, [R3+URZ+0x50], R9 ;  /* 0x00005009030075a7 */ /* 0x0044e400080011ff */
[----:B---3--:R-:W-:Y:S05]  /*4de0*/  @!P0 NANOSLEEP.SYNCS 0x989680 ;  /* 0x009896800000895d */ /* 0x008fea0003900000 */
[----:B------:R-:W3:Y:S02]  /*4df0*/  @!P0 SYNCS.PHASECHK.TRANS64 P0, [R3+URZ+0x50], R9 ;  /* 0x00005009030085a7 */ /* 0x000ee400080010ff */
[----:B---3--:R-:W-:Y:S05]  /*4e00*/  @!P0 BRA `(.L_x_85) ;  /* 0xfffffffc00f08947 */ /* 0x008fea000383ffff */
[----:B------:R-:W-:Y:S05]  /*4e10*/  BRA `(.L_x_86) ;  /* 0xffffffd400c87947 */ /* 0x000fea000383ffff */
.L_x_43:
[----:B------:R-:W-:Y:S02]  /*4e20*/  MOV R2, UR35 ;  /* 0x0000002300027c02 */ /* 0x000fe40008000f00 */
[----:B--2---:R-:W-:Y:S02]  /*4e30*/  MOV R3, UR35 ;  /* 0x0000002300037c02 */ /* 0x004fe40008000f00 */
[----:B------:R-:W-:-:S07]  /*4e40*/  MOV R0, UR12 ;  /* 0x0000000c00007c02 */ /* 0x000fce0008000f00 */
.L_x_87:
[----:B--2---:R2:W3:Y:S02]  /*4e50*/  SYNCS.PHASECHK.TRANS64.TRYWAIT P0, [R0+URZ+0x48], R3 ;  /* 0x00004803000075a7 */ /* 0x0044e400080011ff */
[----:B---3--:R-:W-:Y:S05]  /*4e60*/  @!P0 NANOSLEEP.SYNCS 0x989680 ;  /* 0x009896800000895d */ /* 0x008fea0003900000 */
[----:B------:R-:W3:Y:S02]  /*4e70*/  @!P0 SYNCS.PHASECHK.TRANS64 P0, [R0+URZ+0x48], R3 ;  /* 0x00004803000085a7 */ /* 0x000ee400080010ff */
[----:B---3--:R-:W-:Y:S05]  /*4e80*/  @!P0 BRA `(.L_x_87) ;  /* 0xfffffffc00f08947 */ /* 0x008fea000383ffff */
[----:B------:R-:W-:Y:S05]  /*4e90*/  BRA `(.L_x_33) ;  /* 0xffffffd400f07947 */ /* 0x000fea000383ffff */
.L_x_49:
[----:B-1----:R1:W4:Y:S02]  /*4ea0*/  SYNCS.PHASECHK.TRANS64.TRYWAIT P0, [R87+URZ+0x50], RZ ;  /* 0x000050ff570075a7 */ /* 0x00232400080011ff */
[----:B----4-:R-:W-:Y:S05]  /*4eb0*/  @!P0 NANOSLEEP.SYNCS 0x989680 ;  /* 0x009896800000895d */ /* 0x010fea0003900000 */
[----:B------:R-:W4:Y:S02]  /*4ec0*/  @!P0 SYNCS.PHASECHK.TRANS64 P0, [R87+URZ+0x50], RZ ;  /* 0x000050ff570085a7 */ /* 0x000f2400080010ff */
[----:B----4-:R-:W-:Y:S05]  /*4ed0*/  @!P0 BRA `(.L_x_49) ;  /* 0xfffffffc00f08947 */ /* 0x010fea000383ffff */
[----:B------:R-:W-:Y:S05]  /*4ee0*/  BRA `(.L_x_88) ;  /* 0xffffffd800c47947 */ /* 0x000fea000383ffff */
.L_x_51:
[----:B------:R-:W-:-:S07]  /*4ef0*/  MOV R3, R2 ;  /* 0x0000000200037202 */ /* 0x000fce0000000f00 */
.L_x_89:
[----:B--2---:R2:W3:Y:S02]  /*4f00*/  SYNCS.PHASECHK.TRANS64.TRYWAIT P0, [R87+URZ+0x40], R3 ;  /* 0x00004003570075a7 */ /* 0x0044e400080011ff */
[----:B---3--:R-:W-:Y:S05]  /*4f10*/  @!P0 NANOSLEEP.SYNCS 0x989680 ;  /* 0x009896800000895d */ /* 0x008fea0003900000 */
[----:B------:R-:W3:Y:S02]  /*4f20*/  @!P0 SYNCS.PHASECHK.TRANS64 P0, [R87+URZ+0x40], R3 ;  /* 0x00004003570085a7 */ /* 0x000ee400080010ff */
[----:B---3--:R-:W-:Y:S05]  /*4f30*/  @!P0 BRA `(.L_x_89) ;  /* 0xfffffffc00f08947 */ /* 0x008fea000383ffff */
[----:B------:R-:W-:Y:S05]  /*4f40*/  BRA `(.L_x_90) ;  /* 0xffffffdc00b47947 */ /* 0x000fea000383ffff */
.L_x_60:
[----:B------:R-:W-:-:S07]  /*4f50*/  MOV R5, R4 ;  /* 0x0000000400057202 */ /* 0x000fce0000000f00 */
.L_x_91:
[----:B-1----:R1:W2:Y:S02]  /*4f60*/  SYNCS.PHASECHK.TRANS64.TRYWAIT P0, [R3+URZ+0x50], R5 ;  /* 0x00005005030075a7 */ /* 0x0022a400080011ff */
[----:B--2---:R-:W-:Y:S05]  /*4f70*/  @!P0 NANOSLEEP.SYNCS 0x989680 ;  /* 0x009896800000895d */ /* 0x004fea0003900000 */
[----:B------:R-:W2:Y:S02]  /*4f80*/  @!P0 SYNCS.PHASECHK.TRANS64 P0, [R3+URZ+0x50], R5 ;  /* 0x00005005030085a7 */ /* 0x000ea400080010ff */
[----:B--2---:R-:W-:Y:S05]  /*4f90*/  @!P0 BRA `(.L_x_91) ;  /* 0xfffffffc00f08947 */ /* 0x004fea000383ffff */
[----:B------:R-:W-:Y:S05]  /*4fa0*/  BRA `(.L_x_92) ;  /* 0xfffffff400287947 */ /* 0x000fea000383ffff */
        .weak           $__internal_0_$__cuda_sm10x_tcgen05_guardrail_trap_col_being_dealloced_not_returned_by_alloc
        .type           $__internal_0_$__cuda_sm10x_tcgen05_guardrail_trap_col_being_dealloced_not_returned_by_alloc,@function
        .size           $__internal_0_$__cuda_sm10x_tcgen05_guardrail_trap_col_being_dealloced_not_returned_by_alloc,($__internal_1_$__cuda_sm10x_tcgen05_guardrail_trap_phase_invalid_during_alloc - $__internal_0_$__cuda_sm10x_tcgen05_guardrail_trap_col_being_dealloced_not_returned_by_alloc)
$__internal_0_$__cuda_sm10x_tcgen05_guardrail_trap_col_being_dealloced_not_returned_by_alloc:
[----:B------:R-:W-:Y:S05]  /*4fb0*/  BPT.TRAP 0x1 ;  /* 0x000000040000795c */ /* 0x000fea0000300000 */
[----:B------:R-:W-:-:S04]  /*4fc0*/  HFMA2 R3, -RZ, RZ, 0, 0 ;  /* 0x00000000ff037431 */ /* 0x000fc800000001ff */
[----:B------:R-:W-:Y:S05]  /*4fd0*/  RET.REL.NODEC R2 `(kernel_cutlass_kernel_cudnngrouped_gemmgrouped_gemm_swiglugrouped_gemm_swiglu_quantBlockScaledContiguousGroupedGemmKernel_object_at__TiledMMA_ThrLayoutVMNK11110000_PermutationMNK____MMAAt_0) ;  /* 0xffffffb002087950 */ /* 0x000fea0003c3ffff */
        .weak           $__internal_1_$__cuda_sm10x_tcgen05_guardrail_trap_phase_invalid_during_alloc
        .type           $__internal_1_$__cuda_sm10x_tcgen05_guardrail_trap_phase_invalid_during_alloc,@function
        .size           $__internal_1_$__cuda_sm10x_tcgen05_guardrail_trap_phase_invalid_during_alloc,($__internal_2_$__cuda_sm10x_tcgen05_guardrail_trap_unallocated_columns_being_dealloced - $__internal_1_$__cuda_sm10x_tcgen05_guardrail_trap_phase_invalid_during_alloc)
$__internal_1_$__cuda_sm10x_tcgen05_guardrail_trap_phase_invalid_during_alloc:
[----:B------:R-:W-:Y:S05]  /*4fe0*/  BPT.TRAP 0x1 ;  /* 0x000000040000795c */ /* 0x000fea0000300000 */
[----:B------:R-:W-:-:S04]  /*4ff0*/  MOV R3, 0x0 ;  /* 0x0000000000037802 */ /* 0x000fc80000000f00 */
[----:B------:R-:W-:Y:S05]  /*5000*/  RET.REL.NODEC R2 `(kernel_cutlass_kernel_cudnngrouped_gemmgrouped_gemm_swiglugrouped_gemm_swiglu_quantBlockScaledContiguousGroupedGemmKernel_object_at__TiledMMA_ThrLayoutVMNK11110000_PermutationMNK____MMAAt_0) ;  /* 0xffffffac02fc7950 */ /* 0x000fea0003c3ffff */
        .weak           $__internal_2_$__cuda_sm10x_tcgen05_guardrail_trap_unallocated_columns_being_dealloced
        .type           $__internal_2_$__cuda_sm10x_tcgen05_guardrail_trap_unallocated_columns_being_dealloced,@function
        .size           $__internal_2_$__cuda_sm10x_tcgen05_guardrail_trap_unallocated_columns_being_dealloced,(.L_x_96 - $__internal_2_$__cuda_sm10x_tcgen05_guardrail_trap_unallocated_columns_being_dealloced)
$__internal_2_$__cuda_sm10x_tcgen05_guardrail_trap_unallocated_columns_being_dealloced:
[----:B------:R-:W-:Y:S05]  /*5010*/  BPT.TRAP 0x1 ;  /* 0x000000040000795c */ /* 0x000fea0000300000 */
[----:B------:R-:W-:-:S04]  /*5020*/  HFMA2 R3, -RZ, RZ, 0, 0 ;  /* 0x00000000ff037431 */ /* 0x000fc800000001ff */
[----:B------:R-:W-:Y:S05]  /*5030*/  RET.REL.NODEC R2 `(kernel_cutlass_kernel_cudnngrouped_gemmgrouped_gemm_swiglugrouped_gemm_swiglu_quantBlockScaledContiguousGroupedGemmKernel_object_at__TiledMMA_ThrLayoutVMNK11110000_PermutationMNK____MMAAt_0) ;  /* 0xffffffac02f07950 */ /* 0x000fea0003c3ffff */
.L_x_93:
[----:B------:R-:W-:-:S00]  /*5040*/  BRA `(.L_x_93) ;  /* 0xfffffffc00fc7947 */ /* 0x000fc0000383ffff */
[----:B------:R-:W-:-:S00]  /*5050*/  NOP ;  /* 0x0000000000007918 */ /* 0x000fc00000000000 */
        /* <DEDUP_REMOVED lines=10> */
.L_x_96:


//--------------------- .nv.shared.kernel_cutlass_kernel_cudnngrouped_gemmgrouped_gemm_swiglugrouped_gemm_swiglu_quantBlockScaledContiguousGroupedGemmKernel_object_at__TiledMMA_ThrLayoutVMNK11110000_PermutationMNK____MMAAt_0 --------------------------
	.section	.nv.shared.kernel_cutlass_kernel_cudnngrouped_gemmgrouped_gemm_swiglugrouped_gemm_swiglu_quantBlockScaledContiguousGroupedGemmKernel_object_at__TiledMMA_ThrLayoutVMNK11110000_PermutationMNK____MMAAt_0,"aw",@nobits
	.sectionflags	@""
	.align	1024
	.zero		1024


//--------------------- .nv.shared.reserved.0     --------------------------
	.section	.nv.shared.reserved.0,"aw",@nobits
	.align	8
	.weak		__nv_reservedSMEM_offset_0_alias
	.size		__nv_reservedSMEM_offset_0_alias, 0, 64
	.other		__nv_reservedSMEM_offset_0_alias,@"STO_CUDA_RESERVED_SHARED STV_DEFAULT"
__nv_reservedSMEM_offset_0_alias:
	.zero		0
.nv.shared.reserved.0:
	.zero		64
	.weak		__nv_reservedSMEM_allocation_phase
	.type		__nv_reservedSMEM_allocation_phase,@object
	.size		__nv_reservedSMEM_allocation_phase,(.L_0 - __nv_reservedSMEM_allocation_phase)
__nv_reservedSMEM_allocation_phase:
	.zero		1
.L_0:
	.zero		7
	.weak		__nv_reservedSMEM_devtool_atexit_pc
	.type		__nv_reservedSMEM_devtool_atexit_pc,@object
	.size		__nv_reservedSMEM_devtool_atexit_pc,(__nv_reservedSMEM_allocation_mask - __nv_reservedSMEM_devtool_atexit_pc)
__nv_reservedSMEM_devtool_atexit_pc:
	.zero		8
	.weak		__nv_reservedSMEM_allocation_mask
	.type		__nv_reservedSMEM_allocation_mask,@object
	.size		__nv_reservedSMEM_allocation_mask,(.L_2 - __nv_reservedSMEM_allocation_mask)
__nv_reservedSMEM_allocation_mask:
	.zero		4
.L_2:


//--------------------- .nv.constant0.kernel_cutlass_kernel_cudnngrouped_gemmgrouped_gemm_swiglugrouped_gemm_swiglu_quantBlockScaledContiguousGroupedGemmKernel_object_at__TiledMMA_ThrLayoutVMNK11110000_PermutationMNK____MMAAt_0 --------------------------
	.section	.nv.constant0.kernel_cutlass_kernel_cudnngrouped_gemmgrouped_gemm_swiglugrouped_gemm_swiglu_quantBlockScaledContiguousGroupedGemmKernel_object_at__TiledMMA_ThrLayoutVMNK11110000_PermutationMNK____MMAAt_0,"a",@progbits
	.sectionflags	@""
	.align	4
.nv.constant0.kernel_cutlass_kernel_cudnngrouped_gemmgrouped_gemm_swiglugrouped_gemm_swiglu_quantBlockScaledContiguousGroupedGemmKernel_object_at__TiledMMA_ThrLayoutVMNK11110000_PermutationMNK____MMAAt_0:
	.zero		1924


//--------------------- SYMBOLS --------------------------

	.type		.nv.reservedSmem.offset0,@object
	.size		.nv.reservedSmem.offset0,0x4
	.type		.nv.reservedSmem.cap,@object
	.size		.nv.reservedSmem.cap,0x4
